	.target	sm_100a

	.elftype	@"ET_EXEC"


//--------------------- .note.nv.tkinfo           --------------------------
	.section	.note.nv.tkinfo,"",@"SHT_NOTE"
	.sectionflags	@"SHF_NOTE_NV_TKINFO"
	.tkinfo
        /*0018*/ 	.word	0x00000002
        /*0030*/ 	.string	""
        /*0030*/ 	.string	"ptxas"
        /*0030*/ 	.string	"Cuda compilation tools, release 13.0, V13.0.88"
        /*0030*/ 	.string	"Build cuda_13.0.r13.0/compiler.36424714_0"
        /*0030*/ 	.string	"-arch sm_100a -m 64 "



//--------------------- .note.nv.cuinfo           --------------------------
	.section	.note.nv.cuinfo,"",@"SHT_NOTE"
	.sectionflags	@"SHF_NOTE_NV_CUINFO"
        /*0018*/ 	.short	0x0002
        /*001a*/ 	.short	0x0064
        /*001c*/ 	.short	0x0082
	.zero		2


//--------------------- .nv.info                  --------------------------
	.section	.nv.info,"",@"SHT_CUDA_INFO"
	.align	4


	//----- nvinfo : EIATTR_REGCOUNT
	.align		4
        /*0000*/ 	.byte	0x04, 0x2f
        /*0002*/ 	.short	(.L_12 - .L_11)
	.align		4
.L_11:
        /*0004*/ 	.word	index@(_ZN7cutlass13device_kernelIN5flash11enable_sm90INS1_16FlashAttnFwdSm90INS1_25CollectiveMainloopFwdSm90ILi2EN4cute5tupleIJNS5_1CILi1EEES8_S8_EEENS6_IJNS7_ILi128EEESA_NS7_ILi192EEEEEELi128ENS_10bfloat16_tEfNS_4arch4Sm90ELb1ELb0ELb0ELb1ELb0ELb1ELb0ELb1ELb1ELb0ELb0ELb0EEENS1_21CollectiveEpilogueFwdINS6_IJSA_SA_SA_EEES9_SD_SF_Li256ELb1ELb0ELb0ELb0EEENS1_36VarlenDynamicPersistentTileSchedulerILi128ELi128ELi256ELi32ELb0ELb0ELb1ELb1ELb1ELb1EEEEEEEEEvNT_6ParamsE)
        /*0008*/ 	.word	0x00000004


	//----- nvinfo : EIATTR_FRAME_SIZE
	.align		4
.L_12:
        /*000c*/ 	.byte	0x04, 0x11
        /*000e*/ 	.short	(.L_14 - .L_13)
	.align		4
.L_13:
        /*0010*/ 	.word	index@(_ZN7cutlass13device_kernelIN5flash11enable_sm90INS1_16FlashAttnFwdSm90INS1_25CollectiveMainloopFwdSm90ILi2EN4cute5tupleIJNS5_1CILi1EEES8_S8_EEENS6_IJNS7_ILi128EEESA_NS7_ILi192EEEEEELi128ENS_10bfloat16_tEfNS_4arch4Sm90ELb1ELb0ELb0ELb1ELb0ELb1ELb0ELb1ELb1ELb0ELb0ELb0EEENS1_21CollectiveEpilogueFwdINS6_IJSA_SA_SA_EEES9_SD_SF_Li256ELb1ELb0ELb0ELb0EEENS1_36VarlenDynamicPersistentTileSchedulerILi128ELi128ELi256ELi32ELb0ELb0ELb1ELb1ELb1ELb1EEEEEEEEEvNT_6ParamsE)
        /*0014*/ 	.word	0x00000000


	//----- nvinfo : EIATTR_REGCOUNT
	.align		4
.L_14:
        /*0018*/ 	.byte	0x04, 0x2f
        /*001a*/ 	.short	(.L_16 - .L_15)
	.align		4
.L_15:
        /*001c*/ 	.word	index@(_ZN7cutlass13device_kernelIN5flash11enable_sm90INS1_16FlashAttnFwdSm90INS1_25CollectiveMainloopFwdSm90ILi2EN4cute5tupleIJNS5_1CILi1EEES8_S8_EEENS6_IJNS7_ILi128EEESA_NS7_ILi192EEEEEELi128ENS_10bfloat16_tEfNS_4arch4Sm90ELb1ELb0ELb0ELb1ELb0ELb0ELb0ELb1ELb1ELb0ELb0ELb0EEENS1_21CollectiveEpilogueFwdINS6_IJSA_SA_SA_EEES9_SD_SF_Li256ELb1ELb0ELb0ELb0EEENS1_36VarlenDynamicPersistentTileSchedulerILi128ELi128ELi256ELi32ELb0ELb0ELb1ELb1ELb1ELb1EEEEEEEEEvNT_6ParamsE)
        /*0020*/ 	.word	0x00000004


	//----- nvinfo : EIATTR_FRAME_SIZE
	.align		4
.L_16:
        /*0024*/ 	.byte	0x04, 0x11
        /*0026*/ 	.short	(.L_18 - .L_17)
	.align		4
.L_17:
        /*0028*/ 	.word	index@(_ZN7cutlass13device_kernelIN5flash11enable_sm90INS1_16FlashAttnFwdSm90INS1_25CollectiveMainloopFwdSm90ILi2EN4cute5tupleIJNS5_1CILi1EEES8_S8_EEENS6_IJNS7_ILi128EEESA_NS7_ILi192EEEEEELi128ENS_10bfloat16_tEfNS_4arch4Sm90ELb1ELb0ELb0ELb1ELb0ELb0ELb0ELb1ELb1ELb0ELb0ELb0EEENS1_21CollectiveEpilogueFwdINS6_IJSA_SA_SA_EEES9_SD_SF_Li256ELb1ELb0ELb0ELb0EEENS1_36VarlenDynamicPersistentTileSchedulerILi128ELi128ELi256ELi32ELb0ELb0ELb1ELb1ELb1ELb1EEEEEEEEEvNT_6ParamsE)
        /*002c*/ 	.word	0x00000000


	//----- nvinfo : EIATTR_REGCOUNT
	.align		4
.L_18:
        /*0030*/ 	.byte	0x04, 0x2f
        /*0032*/ 	.short	(.L_20 - .L_19)
	.align		4
.L_19:
        /*0034*/ 	.word	index@(_ZN7cutlass13device_kernelIN5flash11enable_sm90INS1_16FlashAttnFwdSm90INS1_25CollectiveMainloopFwdSm90ILi2EN4cute5tupleIJNS5_1CILi1EEES8_S8_EEENS6_IJNS7_ILi128EEESA_NS7_ILi192EEEEEELi128ENS_10bfloat16_tEfNS_4arch4Sm90ELb1ELb0ELb0ELb0ELb0ELb0ELb0ELb1ELb1ELb0ELb0ELb0EEENS1_21CollectiveEpilogueFwdINS6_IJSA_SA_SA_EEES9_SD_SF_Li256ELb0ELb0ELb0ELb0EEENS1_30DynamicPersistentTileSchedulerILi256ELi32ELb0ELb0ELb1EEEEEEEEEvNT_6ParamsE)
        /*0038*/ 	.word	0x00000004


	//----- nvinfo : EIATTR_FRAME_SIZE
	.align		4
.L_20:
        /*003c*/ 	.byte	0x04, 0x11
        /*003e*/ 	.short	(.L_22 - .L_21)
	.align		4
.L_21:
        /*0040*/ 	.word	index@(_ZN7cutlass13device_kernelIN5flash11enable_sm90INS1_16FlashAttnFwdSm90INS1_25CollectiveMainloopFwdSm90ILi2EN4cute5tupleIJNS5_1CILi1EEES8_S8_EEENS6_IJNS7_ILi128EEESA_NS7_ILi192EEEEEELi128ENS_10bfloat16_tEfNS_4arch4Sm90ELb1ELb0ELb0ELb0ELb0ELb0ELb0ELb1ELb1ELb0ELb0ELb0EEENS1_21CollectiveEpilogueFwdINS6_IJSA_SA_SA_EEES9_SD_SF_Li256ELb0ELb0ELb0ELb0EEENS1_30DynamicPersistentTileSchedulerILi256ELi32ELb0ELb0ELb1EEEEEEEEEvNT_6ParamsE)
        /*0044*/ 	.word	0x00000000


	//----- nvinfo : EIATTR_REGCOUNT
	.align		4
.L_22:
        /*0048*/ 	.byte	0x04, 0x2f
        /*004a*/ 	.short	(.L_24 - .L_23)
	.align		4
.L_23:
        /*004c*/ 	.word	index@(_ZN7cutlass13device_kernelIN5flash11enable_sm90INS1_16FlashAttnFwdSm90INS1_25CollectiveMainloopFwdSm90ILi2EN4cute5tupleIJNS5_1CILi1EEES8_S8_EEENS6_IJNS7_ILi128EEENS7_ILi96EEENS7_ILi192EEEEEELi128ENS_10bfloat16_tEfNS_4arch4Sm90ELb0ELb1ELb0ELb1ELb0ELb1ELb0ELb1ELb1ELb0ELb0ELb0EEENS1_21CollectiveEpilogueFwdINS6_IJSA_SA_SB_EEES9_SE_SG_Li256ELb1ELb0ELb0ELb0EEENS1_36VarlenDynamicPersistentTileSchedulerILi128ELi96ELi256ELi32ELb0ELb0ELb1ELb1ELb0ELb1EEEEEEEEEvNT_6ParamsE)
        /*0050*/ 	.word	0x00000004


	//----- nvinfo : EIATTR_FRAME_SIZE
	.align		4
.L_24:
        /*0054*/ 	.byte	0x04, 0x11
        /*0056*/ 	.short	(.L_26 - .L_25)
	.align		4
.L_25:
        /*0058*/ 	.word	index@(_ZN7cutlass13device_kernelIN5flash11enable_sm90INS1_16FlashAttnFwdSm90INS1_25CollectiveMainloopFwdSm90ILi2EN4cute5tupleIJNS5_1CILi1EEES8_S8_EEENS6_IJNS7_ILi128EEENS7_ILi96EEENS7_ILi192EEEEEELi128ENS_10bfloat16_tEfNS_4arch4Sm90ELb0ELb1ELb0ELb1ELb0ELb1ELb0ELb1ELb1ELb0ELb0ELb0EEENS1_21CollectiveEpilogueFwdINS6_IJSA_SA_SB_EEES9_SE_SG_Li256ELb1ELb0ELb0ELb0EEENS1_36VarlenDynamicPersistentTileSchedulerILi128ELi96ELi256ELi32ELb0ELb0ELb1ELb1ELb0ELb1EEEEEEEEEvNT_6ParamsE)
        /*005c*/ 	.word	0x00000000


	//----- nvinfo : EIATTR_REGCOUNT
	.align		4
.L_26:
        /*0060*/ 	.byte	0x04, 0x2f
        /*0062*/ 	.short	(.L_28 - .L_27)
	.align		4
.L_27:
        /*0064*/ 	.word	index@(_ZN7cutlass13device_kernelIN5flash11enable_sm90INS1_16FlashAttnFwdSm90INS1_25CollectiveMainloopFwdSm90ILi2EN4cute5tupleIJNS5_1CILi1EEES8_S8_EEENS6_IJNS7_ILi128EEENS7_ILi96EEENS7_ILi192EEEEEELi128ENS_10bfloat16_tEfNS_4arch4Sm90ELb0ELb1ELb0ELb1ELb0ELb0ELb0ELb1ELb1ELb0ELb0ELb0EEENS1_21CollectiveEpilogueFwdINS6_IJSA_SA_SB_EEES9_SE_SG_Li256ELb1ELb0ELb0ELb0EEENS1_36VarlenDynamicPersistentTileSchedulerILi128ELi96ELi256ELi32ELb0ELb0ELb1ELb1ELb0ELb1EEEEEEEEEvNT_6ParamsE)
        /*0068*/ 	.word	0x00000004


	//----- nvinfo : EIATTR_FRAME_SIZE
	.align		4
.L_28:
        /*006c*/ 	.byte	0x04, 0x11
        /*006e*/ 	.short	(.L_30 - .L_29)
	.align		4
.L_29:
        /*0070*/ 	.word	index@(_ZN7cutlass13device_kernelIN5flash11enable_sm90INS1_16FlashAttnFwdSm90INS1_25CollectiveMainloopFwdSm90ILi2EN4cute5tupleIJNS5_1CILi1EEES8_S8_EEENS6_IJNS7_ILi128EEENS7_ILi96EEENS7_ILi192EEEEEELi128ENS_10bfloat16_tEfNS_4arch4Sm90ELb0ELb1ELb0ELb1ELb0ELb0ELb0ELb1ELb1ELb0ELb0ELb0EEENS1_21CollectiveEpilogueFwdINS6_IJSA_SA_SB_EEES9_SE_SG_Li256ELb1ELb0ELb0ELb0EEENS1_36VarlenDynamicPersistentTileSchedulerILi128ELi96ELi256ELi32ELb0ELb0ELb1ELb1ELb0ELb1EEEEEEEEEvNT_6ParamsE)
        /*0074*/ 	.word	0x00000000


	//----- nvinfo : EIATTR_REGCOUNT
	.align		4
.L_30:
        /*0078*/ 	.byte	0x04, 0x2f
        /*007a*/ 	.short	(.L_32 - .L_31)
	.align		4
.L_31:
        /*007c*/ 	.word	index@(_ZN7cutlass13device_kernelIN5flash11enable_sm90INS1_16FlashAttnFwdSm90INS1_25CollectiveMainloopFwdSm90ILi2EN4cute5tupleIJNS5_1CILi1EEES8_S8_EEENS6_IJNS7_ILi128EEENS7_ILi96EEENS7_ILi192EEEEEELi128ENS_10bfloat16_tEfNS_4arch4Sm90ELb0ELb1ELb0ELb0ELb0ELb0ELb0ELb1ELb1ELb0ELb0ELb0EEENS1_21CollectiveEpilogueFwdINS6_IJSA_SA_SB_EEES9_SE_SG_Li256ELb0ELb0ELb0ELb0EEENS1_30DynamicPersistentTileSchedulerILi256ELi32ELb0ELb0ELb1EEEEEEEEEvNT_6ParamsE)
        /*0080*/ 	.word	0x00000004


	//----- nvinfo : EIATTR_FRAME_SIZE
	.align		4
.L_32:
        /*0084*/ 	.byte	0x04, 0x11
        /*0086*/ 	.short	(.L_34 - .L_33)
	.align		4
.L_33:
        /*0088*/ 	.word	index@(_ZN7cutlass13device_kernelIN5flash11enable_sm90INS1_16FlashAttnFwdSm90INS1_25CollectiveMainloopFwdSm90ILi2EN4cute5tupleIJNS5_1CILi1EEES8_S8_EEENS6_IJNS7_ILi128EEENS7_ILi96EEENS7_ILi192EEEEEELi128ENS_10bfloat16_tEfNS_4arch4Sm90ELb0ELb1ELb0ELb0ELb0ELb0ELb0ELb1ELb1ELb0ELb0ELb0EEENS1_21CollectiveEpilogueFwdINS6_IJSA_SA_SB_EEES9_SE_SG_Li256ELb0ELb0ELb0ELb0EEENS1_30DynamicPersistentTileSchedulerILi256ELi32ELb0ELb0ELb1EEEEEEEEEvNT_6ParamsE)
        /*008c*/ 	.word	0x00000000


	//----- nvinfo : EIATTR_REGCOUNT
	.align		4
.L_34:
        /*0090*/ 	.byte	0x04, 0x2f
        /*0092*/ 	.short	(.L_36 - .L_35)
	.align		4
.L_35:
        /*0094*/ 	.word	index@(_ZN7cutlass13device_kernelIN5flash11enable_sm90INS1_16FlashAttnFwdSm90INS1_25CollectiveMainloopFwdSm90ILi2EN4cute5tupleIJNS5_1CILi1EEES8_S8_EEENS6_IJNS7_ILi128EEESA_NS7_ILi192EEEEEELi128ENS_10bfloat16_tEfNS_4arch4Sm90ELb0ELb0ELb0ELb1ELb0ELb1ELb0ELb1ELb1ELb0ELb0ELb0EEENS1_21CollectiveEpilogueFwdINS6_IJSA_SA_SA_EEES9_SD_SF_Li256ELb1ELb0ELb0ELb0EEENS1_36VarlenDynamicPersistentTileSchedulerILi128ELi128ELi256ELi32ELb0ELb0ELb1ELb0ELb1ELb1EEEEEEEEEvNT_6ParamsE)
        /*0098*/ 	.word	0x00000004


	//----- nvinfo : EIATTR_FRAME_SIZE
	.align		4
.L_36:
        /*009c*/ 	.byte	0x04, 0x11
        /*009e*/ 	.short	(.L_38 - .L_37)
	.align		4
.L_37:
        /*00a0*/ 	.word	index@(_ZN7cutlass13device_kernelIN5flash11enable_sm90INS1_16FlashAttnFwdSm90INS1_25CollectiveMainloopFwdSm90ILi2EN4cute5tupleIJNS5_1CILi1EEES8_S8_EEENS6_IJNS7_ILi128EEESA_NS7_ILi192EEEEEELi128ENS_10bfloat16_tEfNS_4arch4Sm90ELb0ELb0ELb0ELb1ELb0ELb1ELb0ELb1ELb1ELb0ELb0ELb0EEENS1_21CollectiveEpilogueFwdINS6_IJSA_SA_SA_EEES9_SD_SF_Li256ELb1ELb0ELb0ELb0EEENS1_36VarlenDynamicPersistentTileSchedulerILi128ELi128ELi256ELi32ELb0ELb0ELb1ELb0ELb1ELb1EEEEEEEEEvNT_6ParamsE)
        /*00a4*/ 	.word	0x00000000


	//----- nvinfo : EIATTR_REGCOUNT
	.align		4
.L_38:
        /*00a8*/ 	.byte	0x04, 0x2f
        /*00aa*/ 	.short	(.L_40 - .L_39)
	.align		4
.L_39:
        /*00ac*/ 	.word	index@(_ZN7cutlass13device_kernelIN5flash11enable_sm90INS1_16FlashAttnFwdSm90INS1_25CollectiveMainloopFwdSm90ILi2EN4cute5tupleIJNS5_1CILi1EEES8_S8_EEENS6_IJNS7_ILi128EEESA_NS7_ILi192EEEEEELi128ENS_10bfloat16_tEfNS_4arch4Sm90ELb0ELb0ELb0ELb1ELb0ELb0ELb0ELb1ELb1ELb0ELb0ELb0EEENS1_21CollectiveEpilogueFwdINS6_IJSA_SA_SA_EEES9_SD_SF_Li256ELb1ELb0ELb0ELb0EEENS1_36VarlenDynamicPersistentTileSchedulerILi128ELi128ELi256ELi32ELb0ELb0ELb1ELb0ELb1ELb1EEEEEEEEEvNT_6ParamsE)
        /*00b0*/ 	.word	0x00000004


	//----- nvinfo : EIATTR_FRAME_SIZE
	.align		4
.L_40:
        /*00b4*/ 	.byte	0x04, 0x11
        /*00b6*/ 	.short	(.L_42 - .L_41)
	.align		4
.L_41:
        /*00b8*/ 	.word	index@(_ZN7cutlass13device_kernelIN5flash11enable_sm90INS1_16FlashAttnFwdSm90INS1_25CollectiveMainloopFwdSm90ILi2EN4cute5tupleIJNS5_1CILi1EEES8_S8_EEENS6_IJNS7_ILi128EEESA_NS7_ILi192EEEEEELi128ENS_10bfloat16_tEfNS_4arch4Sm90ELb0ELb0ELb0ELb1ELb0ELb0ELb0ELb1ELb1ELb0ELb0ELb0EEENS1_21CollectiveEpilogueFwdINS6_IJSA_SA_SA_EEES9_SD_SF_Li256ELb1ELb0ELb0ELb0EEENS1_36VarlenDynamicPersistentTileSchedulerILi128ELi128ELi256ELi32ELb0ELb0ELb1ELb0ELb1ELb1EEEEEEEEEvNT_6ParamsE)
        /*00bc*/ 	.word	0x00000000


	//----- nvinfo : EIATTR_REGCOUNT
	.align		4
.L_42:
        /*00c0*/ 	.byte	0x04, 0x2f
        /*00c2*/ 	.short	(.L_44 - .L_43)
	.align		4
.L_43:
        /*00c4*/ 	.word	index@(_ZN7cutlass13device_kernelIN5flash11enable_sm90INS1_16FlashAttnFwdSm90INS1_25CollectiveMainloopFwdSm90ILi2EN4cute5tupleIJNS5_1CILi2EEENS7_ILi1EEES9_EEENS6_IJNS7_ILi128EEESB_NS7_ILi192EEEEEELi128ENS_10bfloat16_tEfNS_4arch4Sm90ELb0ELb0ELb0ELb0ELb0ELb0ELb0ELb1ELb1ELb0ELb0ELb0EEENS1_21CollectiveEpilogueFwdINS6_IJSB_SB_SB_EEESA_SE_SG_Li256ELb0ELb0ELb0ELb0EEENS1_29StaticPersistentTileSchedulerILb0EEEEEEEEEvNT_6ParamsE)
        /*00c8*/ 	.word	0x00000004


	//----- nvinfo : EIATTR_FRAME_SIZE
	.align		4
.L_44:
        /*00cc*/ 	.byte	0x04, 0x11
        /*00ce*/ 	.short	(.L_46 - .L_45)
	.align		4
.L_45:
        /*00d0*/ 	.word	index@(_ZN7cutlass13device_kernelIN5flash11enable_sm90INS1_16FlashAttnFwdSm90INS1_25CollectiveMainloopFwdSm90ILi2EN4cute5tupleIJNS5_1CILi2EEENS7_ILi1EEES9_EEENS6_IJNS7_ILi128EEESB_NS7_ILi192EEEEEELi128ENS_10bfloat16_tEfNS_4arch4Sm90ELb0ELb0ELb0ELb0ELb0ELb0ELb0ELb1ELb1ELb0ELb0ELb0EEENS1_21CollectiveEpilogueFwdINS6_IJSB_SB_SB_EEESA_SE_SG_Li256ELb0ELb0ELb0ELb0EEENS1_29StaticPersistentTileSchedulerILb0EEEEEEEEEvNT_6ParamsE)
        /*00d4*/ 	.word	0x00000000


	//----- nvinfo : EIATTR_REGCOUNT
	.align		4
.L_46:
        /*00d8*/ 	.byte	0x04, 0x2f
        /*00da*/ 	.short	(.L_48 - .L_47)
	.align		4
.L_47:
        /*00dc*/ 	.word	index@(_ZN7cutlass13device_kernelIN5flash11enable_sm90INS1_16FlashAttnFwdSm90INS1_25CollectiveMainloopFwdSm90ILi2EN4cute5tupleIJNS5_1CILi1EEES8_S8_EEENS6_IJNS7_ILi128EEESA_NS7_ILi192EEEEEELi128ENS_10bfloat16_tEfNS_4arch4Sm90ELb0ELb0ELb0ELb0ELb0ELb0ELb0ELb1ELb1ELb0ELb0ELb0EEENS1_21CollectiveEpilogueFwdINS6_IJSA_SA_SA_EEES9_SD_SF_Li256ELb0ELb0ELb0ELb0EEENS1_29StaticPersistentTileSchedulerILb0EEEEEEEEEvNT_6ParamsE)
        /*00e0*/ 	.word	0x00000004


	//----- nvinfo : EIATTR_FRAME_SIZE
	.align		4
.L_48:
        /*00e4*/ 	.byte	0x04, 0x11
        /*00e6*/ 	.short	(.L_50 - .L_49)
	.align		4
.L_49:
        /*00e8*/ 	.word	index@(_ZN7cutlass13device_kernelIN5flash11enable_sm90INS1_16FlashAttnFwdSm90INS1_25CollectiveMainloopFwdSm90ILi2EN4cute5tupleIJNS5_1CILi1EEES8_S8_EEENS6_IJNS7_ILi128EEESA_NS7_ILi192EEEEEELi128ENS_10bfloat16_tEfNS_4arch4Sm90ELb0ELb0ELb0ELb0ELb0ELb0ELb0ELb1ELb1ELb0ELb0ELb0EEENS1_21CollectiveEpilogueFwdINS6_IJSA_SA_SA_EEES9_SD_SF_Li256ELb0ELb0ELb0ELb0EEENS1_29StaticPersistentTileSchedulerILb0EEEEEEEEEvNT_6ParamsE)
        /*00ec*/ 	.word	0x00000000


	//----- nvinfo : EIATTR_MIN_STACK_SIZE
	.align		4
.L_50:
        /*00f0*/ 	.byte	0x04, 0x12
        /*00f2*/ 	.short	(.L_52 - .L_51)
	.align		4
.L_51:
        /*00f4*/ 	.word	index@(_ZN7cutlass13device_kernelIN5flash11enable_sm90INS1_16FlashAttnFwdSm90INS1_25CollectiveMainloopFwdSm90ILi2EN4cute5tupleIJNS5_1CILi1EEES8_S8_EEENS6_IJNS7_ILi128EEESA_NS7_ILi192EEEEEELi128ENS_10bfloat16_tEfNS_4arch4Sm90ELb0ELb0ELb0ELb0ELb0ELb0ELb0ELb1ELb1ELb0ELb0ELb0EEENS1_21CollectiveEpilogueFwdINS6_IJSA_SA_SA_EEES9_SD_SF_Li256ELb0ELb0ELb0ELb0EEENS1_29StaticPersistentTileSchedulerILb0EEEEEEEEEvNT_6ParamsE)
        /*00f8*/ 	.word	0x00000000


	//----- nvinfo : EIATTR_MIN_STACK_SIZE
	.align		4
.L_52:
        /*00fc*/ 	.byte	0x04, 0x12
        /*00fe*/ 	.short	(.L_54 - .L_53)
	.align		4
.L_53:
        /*0100*/ 	.word	index@(_ZN7cutlass13device_kernelIN5flash11enable_sm90INS1_16FlashAttnFwdSm90INS1_25CollectiveMainloopFwdSm90ILi2EN4cute5tupleIJNS5_1CILi2EEENS7_ILi1EEES9_EEENS6_IJNS7_ILi128EEESB_NS7_ILi192EEEEEELi128ENS_10bfloat16_tEfNS_4arch4Sm90ELb0ELb0ELb0ELb0ELb0ELb0ELb0ELb1ELb1ELb0ELb0ELb0EEENS1_21CollectiveEpilogueFwdINS6_IJSB_SB_SB_EEESA_SE_SG_Li256ELb0ELb0ELb0ELb0EEENS1_29StaticPersistentTileSchedulerILb0EEEEEEEEEvNT_6ParamsE)
        /*0104*/ 	.word	0x00000000


	//----- nvinfo : EIATTR_MIN_STACK_SIZE
	.align		4
.L_54:
        /*0108*/ 	.byte	0x04, 0x12
        /*010a*/ 	.short	(.L_56 - .L_55)
	.align		4
.L_55:
        /*010c*/ 	.word	index@(_ZN7cutlass13device_kernelIN5flash11enable_sm90INS1_16FlashAttnFwdSm90INS1_25CollectiveMainloopFwdSm90ILi2EN4cute5tupleIJNS5_1CILi1EEES8_S8_EEENS6_IJNS7_ILi128EEESA_NS7_ILi192EEEEEELi128ENS_10bfloat16_tEfNS_4arch4Sm90ELb0ELb0ELb0ELb1ELb0ELb0ELb0ELb1ELb1ELb0ELb0ELb0EEENS1_21CollectiveEpilogueFwdINS6_IJSA_SA_SA_EEES9_SD_SF_Li256ELb1ELb0ELb0ELb0EEENS1_36VarlenDynamicPersistentTileSchedulerILi128ELi128ELi256ELi32ELb0ELb0ELb1ELb0ELb1ELb1EEEEEEEEEvNT_6ParamsE)
        /*0110*/ 	.word	0x00000000


	//----- nvinfo : EIATTR_MIN_STACK_SIZE
	.align		4
.L_56:
        /*0114*/ 	.byte	0x04, 0x12
        /*0116*/ 	.short	(.L_58 - .L_57)
	.align		4
.L_57:
        /*0118*/ 	.word	index@(_ZN7cutlass13device_kernelIN5flash11enable_sm90INS1_16FlashAttnFwdSm90INS1_25CollectiveMainloopFwdSm90ILi2EN4cute5tupleIJNS5_1CILi1EEES8_S8_EEENS6_IJNS7_ILi128EEESA_NS7_ILi192EEEEEELi128ENS_10bfloat16_tEfNS_4arch4Sm90ELb0ELb0ELb0ELb1ELb0ELb1ELb0ELb1ELb1ELb0ELb0ELb0EEENS1_21CollectiveEpilogueFwdINS6_IJSA_SA_SA_EEES9_SD_SF_Li256ELb1ELb0ELb0ELb0EEENS1_36VarlenDynamicPersistentTileSchedulerILi128ELi128ELi256ELi32ELb0ELb0ELb1ELb0ELb1ELb1EEEEEEEEEvNT_6ParamsE)
        /*011c*/ 	.word	0x00000000


	//----- nvinfo : EIATTR_MIN_STACK_SIZE
	.align		4
.L_58:
        /*0120*/ 	.byte	0x04, 0x12
        /*0122*/ 	.short	(.L_60 - .L_59)
	.align		4
.L_59:
        /*0124*/ 	.word	index@(_ZN7cutlass13device_kernelIN5flash11enable_sm90INS1_16FlashAttnFwdSm90INS1_25CollectiveMainloopFwdSm90ILi2EN4cute5tupleIJNS5_1CILi1EEES8_S8_EEENS6_IJNS7_ILi128EEENS7_ILi96EEENS7_ILi192EEEEEELi128ENS_10bfloat16_tEfNS_4arch4Sm90ELb0ELb1ELb0ELb0ELb0ELb0ELb0ELb1ELb1ELb0ELb0ELb0EEENS1_21CollectiveEpilogueFwdINS6_IJSA_SA_SB_EEES9_SE_SG_Li256ELb0ELb0ELb0ELb0EEENS1_30DynamicPersistentTileSchedulerILi256ELi32ELb0ELb0ELb1EEEEEEEEEvNT_6ParamsE)
        /*0128*/ 	.word	0x00000000


	//----- nvinfo : EIATTR_MIN_STACK_SIZE
	.align		4
.L_60:
        /*012c*/ 	.byte	0x04, 0x12
        /*012e*/ 	.short	(.L_62 - .L_61)
	.align		4
.L_61:
        /*0130*/ 	.word	index@(_ZN7cutlass13device_kernelIN5flash11enable_sm90INS1_16FlashAttnFwdSm90INS1_25CollectiveMainloopFwdSm90ILi2EN4cute5tupleIJNS5_1CILi1EEES8_S8_EEENS6_IJNS7_ILi128EEENS7_ILi96EEENS7_ILi192EEEEEELi128ENS_10bfloat16_tEfNS_4arch4Sm90ELb0ELb1ELb0ELb1ELb0ELb0ELb0ELb1ELb1ELb0ELb0ELb0EEENS1_21CollectiveEpilogueFwdINS6_IJSA_SA_SB_EEES9_SE_SG_Li256ELb1ELb0ELb0ELb0EEENS1_36VarlenDynamicPersistentTileSchedulerILi128ELi96ELi256ELi32ELb0ELb0ELb1ELb1ELb0ELb1EEEEEEEEEvNT_6ParamsE)
        /*0134*/ 	.word	0x00000000


	//----- nvinfo : EIATTR_MIN_STACK_SIZE
	.align		4
.L_62:
        /*0138*/ 	.byte	0x04, 0x12
        /*013a*/ 	.short	(.L_64 - .L_63)
	.align		4
.L_63:
        /*013c*/ 	.word	index@(_ZN7cutlass13device_kernelIN5flash11enable_sm90INS1_16FlashAttnFwdSm90INS1_25CollectiveMainloopFwdSm90ILi2EN4cute5tupleIJNS5_1CILi1EEES8_S8_EEENS6_IJNS7_ILi128EEENS7_ILi96EEENS7_ILi192EEEEEELi128ENS_10bfloat16_tEfNS_4arch4Sm90ELb0ELb1ELb0ELb1ELb0ELb1ELb0ELb1ELb1ELb0ELb0ELb0EEENS1_21CollectiveEpilogueFwdINS6_IJSA_SA_SB_EEES9_SE_SG_Li256ELb1ELb0ELb0ELb0EEENS1_36VarlenDynamicPersistentTileSchedulerILi128ELi96ELi256ELi32ELb0ELb0ELb1ELb1ELb0ELb1EEEEEEEEEvNT_6ParamsE)
        /*0140*/ 	.word	0x00000000


	//----- nvinfo : EIATTR_MIN_STACK_SIZE
	.align		4
.L_64:
        /*0144*/ 	.byte	0x04, 0x12
        /*0146*/ 	.short	(.L_66 - .L_65)
	.align		4
.L_65:
        /*0148*/ 	.word	index@(_ZN7cutlass13device_kernelIN5flash11enable_sm90INS1_16FlashAttnFwdSm90INS1_25CollectiveMainloopFwdSm90ILi2EN4cute5tupleIJNS5_1CILi1EEES8_S8_EEENS6_IJNS7_ILi128EEESA_NS7_ILi192EEEEEELi128ENS_10bfloat16_tEfNS_4arch4Sm90ELb1ELb0ELb0ELb0ELb0ELb0ELb0ELb1ELb1ELb0ELb0ELb0EEENS1_21CollectiveEpilogueFwdINS6_IJSA_SA_SA_EEES9_SD_SF_Li256ELb0ELb0ELb0ELb0EEENS1_30DynamicPersistentTileSchedulerILi256ELi32ELb0ELb0ELb1EEEEEEEEEvNT_6ParamsE)
        /*014c*/ 	.word	0x00000000


	//----- nvinfo : EIATTR_MIN_STACK_SIZE
	.align		4
.L_66:
        /*0150*/ 	.byte	0x04, 0x12
        /*0152*/ 	.short	(.L_68 - .L_67)
	.align		4
.L_67:
        /*0154*/ 	.word	index@(_ZN7cutlass13device_kernelIN5flash11enable_sm90INS1_16FlashAttnFwdSm90INS1_25CollectiveMainloopFwdSm90ILi2EN4cute5tupleIJNS5_1CILi1EEES8_S8_EEENS6_IJNS7_ILi128EEESA_NS7_ILi192EEEEEELi128ENS_10bfloat16_tEfNS_4arch4Sm90ELb1ELb0ELb0ELb1ELb0ELb0ELb0ELb1ELb1ELb0ELb0ELb0EEENS1_21CollectiveEpilogueFwdINS6_IJSA_SA_SA_EEES9_SD_SF_Li256ELb1ELb0ELb0ELb0EEENS1_36VarlenDynamicPersistentTileSchedulerILi128ELi128ELi256ELi32ELb0ELb0ELb1ELb1ELb1ELb1EEEEEEEEEvNT_6ParamsE)
        /*0158*/ 	.word	0x00000000


	//----- nvinfo : EIATTR_MIN_STACK_SIZE
	.align		4
.L_68:
        /*015c*/ 	.byte	0x04, 0x12
        /*015e*/ 	.short	(.L_70 - .L_69)
	.align		4
.L_69:
        /*0160*/ 	.word	index@(_ZN7cutlass13device_kernelIN5flash11enable_sm90INS1_16FlashAttnFwdSm90INS1_25CollectiveMainloopFwdSm90ILi2EN4cute5tupleIJNS5_1CILi1EEES8_S8_EEENS6_IJNS7_ILi128EEESA_NS7_ILi192EEEEEELi128ENS_10bfloat16_tEfNS_4arch4Sm90ELb1ELb0ELb0ELb1ELb0ELb1ELb0ELb1ELb1ELb0ELb0ELb0EEENS1_21CollectiveEpilogueFwdINS6_IJSA_SA_SA_EEES9_SD_SF_Li256ELb1ELb0ELb0ELb0EEENS1_36VarlenDynamicPersistentTileSchedulerILi128ELi128ELi256ELi32ELb0ELb0ELb1ELb1ELb1ELb1EEEEEEEEEvNT_6ParamsE)
        /*0164*/ 	.word	0x00000000
.L_70:


//--------------------- .nv.compat                --------------------------
	.section	.nv.compat,"",@"SHT_CUDA_COMPAT_INFO"
	.align	4
        /*0000*/ 	.byte	0x02, 0x09, 0x01, 0x00, 0x02, 0x02, 0x01, 0x00, 0x02, 0x05, 0x05, 0x00, 0x03, 0x07, 0x01, 0x01
        /*0010*/ 	.byte	0x02, 0x03, 0x00, 0x00, 0x02, 0x06, 0x01, 0x00, 0x04, 0x0b, 0x08, 0x00, 0x09, 0x00, 0x00, 0x00
        /*0020*/ 	.byte	0x00, 0x00, 0x00, 0x00


//--------------------- .nv.info._ZN7cutlass13device_kernelIN5flash11enable_sm90INS1_16FlashAttnFwdSm90INS1_25CollectiveMainloopFwdSm90ILi2EN4cute5tupleIJNS5_1CILi1EEES8_S8_EEENS6_IJNS7_ILi128EEESA_NS7_ILi192EEEEEELi128ENS_10bfloat16_tEfNS_4arch4Sm90ELb0ELb0ELb0ELb0ELb0ELb0ELb0ELb1ELb1ELb0ELb0ELb0EEENS1_21CollectiveEpilogueFwdINS6_IJSA_SA_SA_EEES9_SD_SF_Li256ELb0ELb0ELb0ELb0EEENS1_29StaticPersistentTileSchedulerILb0EEEEEEEEEvNT_6ParamsE --------------------------
	.section	.nv.info._ZN7cutlass13device_kernelIN5flash11enable_sm90INS1_16FlashAttnFwdSm90INS1_25CollectiveMainloopFwdSm90ILi2EN4cute5tupleIJNS5_1CILi1EEES8_S8_EEENS6_IJNS7_ILi128EEESA_NS7_ILi192EEEEEELi128ENS_10bfloat16_tEfNS_4arch4Sm90ELb0ELb0ELb0ELb0ELb0ELb0ELb0ELb1ELb1ELb0ELb0ELb0EEENS1_21CollectiveEpilogueFwdINS6_IJSA_SA_SA_EEES9_SD_SF_Li256ELb0ELb0ELb0ELb0EEENS1_29StaticPersistentTileSchedulerILb0EEEEEEEEEvNT_6ParamsE,"",@"SHT_CUDA_INFO"
	.sectionflags	@""
	.align	4


	//----- nvinfo : EIATTR_CUDA_API_VERSION
	.align		4
        /*0000*/ 	.byte	0x04, 0x37
        /*0002*/ 	.short	(.L_72 - .L_71)
.L_71:
        /*0004*/ 	.word	0x00000082


	//----- nvinfo : EIATTR_KPARAM_INFO
	.align		4
.L_72:
        /*0008*/ 	.byte	0x04, 0x17
        /*000a*/ 	.short	(.L_74 - .L_73)
.L_73:
        /*000c*/ 	.word	0x00000000
        /*0010*/ 	.short	0x0000
        /*0012*/ 	.short	0x0000
        /*0014*/ 	.byte	0x00, 0xf0, 0x01, 0x2e


	//----- nvinfo : EIATTR_SPARSE_MMA_MASK
	.align		4
.L_74:
        /*0018*/ 	.byte	0x03, 0x50
        /*001a*/ 	.short	0x0000


	//----- nvinfo : EIATTR_MAXREG_COUNT
	.align		4
        /*001c*/ 	.byte	0x03, 0x1b
        /*001e*/ 	.short	0x00a8


	//----- nvinfo : EIATTR_MERCURY_ISA_VERSION
	.align		4
        /*0020*/ 	.byte	0x03, 0x5f
        /*0022*/ 	.short	0x0101


	//----- nvinfo : EIATTR_VRC_CTA_INIT_COUNT
	.align		4
        /*0024*/ 	.byte	0x02, 0x4a
	.zero		1
	.zero		1


	//----- nvinfo : EIATTR_EXIT_INSTR_OFFSETS
	.align		4
        /*0028*/ 	.byte	0x04, 0x1c
        /*002a*/ 	.short	(.L_76 - .L_75)


	//   ....[0]....
.L_75:
        /*002c*/ 	.word	0x00000010


	//----- nvinfo : EIATTR_MAX_THREADS
	.align		4
.L_76:
        /*0030*/ 	.byte	0x04, 0x05
        /*0032*/ 	.short	(.L_78 - .L_77)
.L_77:
        /*0034*/ 	.word	0x00000180
        /*0038*/ 	.word	0x00000001
        /*003c*/ 	.word	0x00000001


	//----- nvinfo : EIATTR_CBANK_PARAM_SIZE
	.align		4
.L_78:
        /*0040*/ 	.byte	0x03, 0x19
        /*0042*/ 	.short	0x0b80


	//----- nvinfo : EIATTR_PARAM_CBANK
	.align		4
        /*0044*/ 	.byte	0x04, 0x0a
        /*0046*/ 	.short	(.L_80 - .L_79)
	.align		4
.L_79:
        /*0048*/ 	.word	index@(.nv.constant0._ZN7cutlass13device_kernelIN5flash11enable_sm90INS1_16FlashAttnFwdSm90INS1_25CollectiveMainloopFwdSm90ILi2EN4cute5tupleIJNS5_1CILi1EEES8_S8_EEENS6_IJNS7_ILi128EEESA_NS7_ILi192EEEEEELi128ENS_10bfloat16_tEfNS_4arch4Sm90ELb0ELb0ELb0ELb0ELb0ELb0ELb0ELb1ELb1ELb0ELb0ELb0EEENS1_21CollectiveEpilogueFwdINS6_IJSA_SA_SA_EEES9_SD_SF_Li256ELb0ELb0ELb0ELb0EEENS1_29StaticPersistentTileSchedulerILb0EEEEEEEEEvNT_6ParamsE)
        /*004c*/ 	.short	0x0380
        /*004e*/ 	.short	0x0b80


	//----- nvinfo : EIATTR_SW_WAR
	.align		4
.L_80:
        /*0050*/ 	.byte	0x04, 0x36
        /*0052*/ 	.short	(.L_82 - .L_81)
.L_81:
        /*0054*/ 	.word	0x00000008
.L_82:


//--------------------- .nv.info._ZN7cutlass13device_kernelIN5flash11enable_sm90INS1_16FlashAttnFwdSm90INS1_25CollectiveMainloopFwdSm90ILi2EN4cute5tupleIJNS5_1CILi2EEENS7_ILi1EEES9_EEENS6_IJNS7_ILi128EEESB_NS7_ILi192EEEEEELi128ENS_10bfloat16_tEfNS_4arch4Sm90ELb0ELb0ELb0ELb0ELb0ELb0ELb0ELb1ELb1ELb0ELb0ELb0EEENS1_21CollectiveEpilogueFwdINS6_IJSB_SB_SB_EEESA_SE_SG_Li256ELb0ELb0ELb0ELb0EEENS1_29StaticPersistentTileSchedulerILb0EEEEEEEEEvNT_6ParamsE --------------------------
	.section	.nv.info._ZN7cutlass13device_kernelIN5flash11enable_sm90INS1_16FlashAttnFwdSm90INS1_25CollectiveMainloopFwdSm90ILi2EN4cute5tupleIJNS5_1CILi2EEENS7_ILi1EEES9_EEENS6_IJNS7_ILi128EEESB_NS7_ILi192EEEEEELi128ENS_10bfloat16_tEfNS_4arch4Sm90ELb0ELb0ELb0ELb0ELb0ELb0ELb0ELb1ELb1ELb0ELb0ELb0EEENS1_21CollectiveEpilogueFwdINS6_IJSB_SB_SB_EEESA_SE_SG_Li256ELb0ELb0ELb0ELb0EEENS1_29StaticPersistentTileSchedulerILb0EEEEEEEEEvNT_6ParamsE,"",@"SHT_CUDA_INFO"
	.sectionflags	@""
	.align	4


	//----- nvinfo : EIATTR_CUDA_API_VERSION
	.align		4
        /*0000*/ 	.byte	0x04, 0x37
        /*0002*/ 	.short	(.L_84 - .L_83)
.L_83:
        /*0004*/ 	.word	0x00000082


	//----- nvinfo : EIATTR_KPARAM_INFO
	.align		4
.L_84:
        /*0008*/ 	.byte	0x04, 0x17
        /*000a*/ 	.short	(.L_86 - .L_85)
.L_85:
        /*000c*/ 	.word	0x00000000
        /*0010*/ 	.short	0x0000
        /*0012*/ 	.short	0x0000
        /*0014*/ 	.byte	0x00, 0xf0, 0x01, 0x2e


	//----- nvinfo : EIATTR_SPARSE_MMA_MASK
	.align		4
.L_86:
        /*0018*/ 	.byte	0x03, 0x50
        /*001a*/ 	.short	0x0000


	//----- nvinfo : EIATTR_MAXREG_COUNT
	.align		4
        /*001c*/ 	.byte	0x03, 0x1b
        /*001e*/ 	.short	0x00a8


	//----- nvinfo : EIATTR_MERCURY_ISA_VERSION
	.align		4
        /*0020*/ 	.byte	0x03, 0x5f
        /*0022*/ 	.short	0x0101


	//----- nvinfo : EIATTR_VRC_CTA_INIT_COUNT
	.align		4
        /*0024*/ 	.byte	0x02, 0x4a
	.zero		1
	.zero		1


	//----- nvinfo : EIATTR_EXIT_INSTR_OFFSETS
	.align		4
        /*0028*/ 	.byte	0x04, 0x1c
        /*002a*/ 	.short	(.L_88 - .L_87)


	//   ....[0]....
.L_87:
        /*002c*/ 	.word	0x00000010


	//----- nvinfo : EIATTR_MAX_THREADS
	.align		4
.L_88:
        /*0030*/ 	.byte	0x04, 0x05
        /*0032*/ 	.short	(.L_90 - .L_89)
.L_89:
        /*0034*/ 	.word	0x00000180
        /*0038*/ 	.word	0x00000001
        /*003c*/ 	.word	0x00000001


	//----- nvinfo : EIATTR_CBANK_PARAM_SIZE
	.align		4
.L_90:
        /*0040*/ 	.byte	0x03, 0x19
        /*0042*/ 	.short	0x0b80


	//----- nvinfo : EIATTR_PARAM_CBANK
	.align		4
        /*0044*/ 	.byte	0x04, 0x0a
        /*0046*/ 	.short	(.L_92 - .L_91)
	.align		4
.L_91:
        /*0048*/ 	.word	index@(.nv.constant0._ZN7cutlass13device_kernelIN5flash11enable_sm90INS1_16FlashAttnFwdSm90INS1_25CollectiveMainloopFwdSm90ILi2EN4cute5tupleIJNS5_1CILi2EEENS7_ILi1EEES9_EEENS6_IJNS7_ILi128EEESB_NS7_ILi192EEEEEELi128ENS_10bfloat16_tEfNS_4arch4Sm90ELb0ELb0ELb0ELb0ELb0ELb0ELb0ELb1ELb1ELb0ELb0ELb0EEENS1_21CollectiveEpilogueFwdINS6_IJSB_SB_SB_EEESA_SE_SG_Li256ELb0ELb0ELb0ELb0EEENS1_29StaticPersistentTileSchedulerILb0EEEEEEEEEvNT_6ParamsE)
        /*004c*/ 	.short	0x0380
        /*004e*/ 	.short	0x0b80


	//----- nvinfo : EIATTR_SW_WAR
	.align		4
.L_92:
        /*0050*/ 	.byte	0x04, 0x36
        /*0052*/ 	.short	(.L_94 - .L_93)
.L_93:
        /*0054*/ 	.word	0x00000008
.L_94:


//--------------------- .nv.info._ZN7cutlass13device_kernelIN5flash11enable_sm90INS1_16FlashAttnFwdSm90INS1_25CollectiveMainloopFwdSm90ILi2EN4cute5tupleIJNS5_1CILi1EEES8_S8_EEENS6_IJNS7_ILi128EEESA_NS7_ILi192EEEEEELi128ENS_10bfloat16_tEfNS_4arch4Sm90ELb0ELb0ELb0ELb1ELb0ELb0ELb0ELb1ELb1ELb0ELb0ELb0EEENS1_21CollectiveEpilogueFwdINS6_IJSA_SA_SA_EEES9_SD_SF_Li256ELb1ELb0ELb0ELb0EEENS1_36VarlenDynamicPersistentTileSchedulerILi128ELi128ELi256ELi32ELb0ELb0ELb1ELb0ELb1ELb1EEEEEEEEEvNT_6ParamsE --------------------------
	.section	.nv.info._ZN7cutlass13device_kernelIN5flash11enable_sm90INS1_16FlashAttnFwdSm90INS1_25CollectiveMainloopFwdSm90ILi2EN4cute5tupleIJNS5_1CILi1EEES8_S8_EEENS6_IJNS7_ILi128EEESA_NS7_ILi192EEEEEELi128ENS_10bfloat16_tEfNS_4arch4Sm90ELb0ELb0ELb0ELb1ELb0ELb0ELb0ELb1ELb1ELb0ELb0ELb0EEENS1_21CollectiveEpilogueFwdINS6_IJSA_SA_SA_EEES9_SD_SF_Li256ELb1ELb0ELb0ELb0EEENS1_36VarlenDynamicPersistentTileSchedulerILi128ELi128ELi256ELi32ELb0ELb0ELb1ELb0ELb1ELb1EEEEEEEEEvNT_6ParamsE,"",@"SHT_CUDA_INFO"
	.sectionflags	@""
	.align	4


	//----- nvinfo : EIATTR_CUDA_API_VERSION
	.align		4
        /*0000*/ 	.byte	0x04, 0x37
        /*0002*/ 	.short	(.L_96 - .L_95)
.L_95:
        /*0004*/ 	.word	0x00000082


	//----- nvinfo : EIATTR_KPARAM_INFO
	.align		4
.L_96:
        /*0008*/ 	.byte	0x04, 0x17
        /*000a*/ 	.short	(.L_98 - .L_97)
.L_97:
        /*000c*/ 	.word	0x00000000
        /*0010*/ 	.short	0x0000
        /*0012*/ 	.short	0x0000
        /*0014*/ 	.byte	0x00, 0xf0, 0x01, 0x28


	//----- nvinfo : EIATTR_SPARSE_MMA_MASK
	.align		4
.L_98:
        /*0018*/ 	.byte	0x03, 0x50
        /*001a*/ 	.short	0x0000


	//----- nvinfo : EIATTR_MAXREG_COUNT
	.align		4
        /*001c*/ 	.byte	0x03, 0x1b
        /*001e*/ 	.short	0x00a8


	//----- nvinfo : EIATTR_MERCURY_ISA_VERSION
	.align		4
        /*0020*/ 	.byte	0x03, 0x5f
        /*0022*/ 	.short	0x0101


	//----- nvinfo : EIATTR_VRC_CTA_INIT_COUNT
	.align		4
        /*0024*/ 	.byte	0x02, 0x4a
	.zero		1
	.zero		1


	//----- nvinfo : EIATTR_EXIT_INSTR_OFFSETS
	.align		4
        /*0028*/ 	.byte	0x04, 0x1c
        /*002a*/ 	.short	(.L_100 - .L_99)


	//   ....[0]....
.L_99:
        /*002c*/ 	.word	0x00000010


	//----- nvinfo : EIATTR_MAX_THREADS
	.align		4
.L_100:
        /*0030*/ 	.byte	0x04, 0x05
        /*0032*/ 	.short	(.L_102 - .L_101)
.L_101:
        /*0034*/ 	.word	0x00000180
        /*0038*/ 	.word	0x00000001
        /*003c*/ 	.word	0x00000001


	//----- nvinfo : EIATTR_CBANK_PARAM_SIZE
	.align		4
.L_102:
        /*0040*/ 	.byte	0x03, 0x19
        /*0042*/ 	.short	0x0a00


	//----- nvinfo : EIATTR_PARAM_CBANK
	.align		4
        /*0044*/ 	.byte	0x04, 0x0a
        /*0046*/ 	.short	(.L_104 - .L_103)
	.align		4
.L_103:
        /*0048*/ 	.word	index@(.nv.constant0._ZN7cutlass13device_kernelIN5flash11enable_sm90INS1_16FlashAttnFwdSm90INS1_25CollectiveMainloopFwdSm90ILi2EN4cute5tupleIJNS5_1CILi1EEES8_S8_EEENS6_IJNS7_ILi128EEESA_NS7_ILi192EEEEEELi128ENS_10bfloat16_tEfNS_4arch4Sm90ELb0ELb0ELb0ELb1ELb0ELb0ELb0ELb1ELb1ELb0ELb0ELb0EEENS1_21CollectiveEpilogueFwdINS6_IJSA_SA_SA_EEES9_SD_SF_Li256ELb1ELb0ELb0ELb0EEENS1_36VarlenDynamicPersistentTileSchedulerILi128ELi128ELi256ELi32ELb0ELb0ELb1ELb0ELb1ELb1EEEEEEEEEvNT_6ParamsE)
        /*004c*/ 	.short	0x0380
        /*004e*/ 	.short	0x0a00


	//----- nvinfo : EIATTR_SW_WAR
	.align		4
.L_104:
        /*0050*/ 	.byte	0x04, 0x36
        /*0052*/ 	.short	(.L_106 - .L_105)
.L_105:
        /*0054*/ 	.word	0x00000008
.L_106:


//--------------------- .nv.info._ZN7cutlass13device_kernelIN5flash11enable_sm90INS1_16FlashAttnFwdSm90INS1_25CollectiveMainloopFwdSm90ILi2EN4cute5tupleIJNS5_1CILi1EEES8_S8_EEENS6_IJNS7_ILi128EEESA_NS7_ILi192EEEEEELi128ENS_10bfloat16_tEfNS_4arch4Sm90ELb0ELb0ELb0ELb1ELb0ELb1ELb0ELb1ELb1ELb0ELb0ELb0EEENS1_21CollectiveEpilogueFwdINS6_IJSA_SA_SA_EEES9_SD_SF_Li256ELb1ELb0ELb0ELb0EEENS1_36VarlenDynamicPersistentTileSchedulerILi128ELi128ELi256ELi32ELb0ELb0ELb1ELb0ELb1ELb1EEEEEEEEEvNT_6ParamsE --------------------------
	.section	.nv.info._ZN7cutlass13device_kernelIN5flash11enable_sm90INS1_16FlashAttnFwdSm90INS1_25CollectiveMainloopFwdSm90ILi2EN4cute5tupleIJNS5_1CILi1EEES8_S8_EEENS6_IJNS7_ILi128EEESA_NS7_ILi192EEEEEELi128ENS_10bfloat16_tEfNS_4arch4Sm90ELb0ELb0ELb0ELb1ELb0ELb1ELb0ELb1ELb1ELb0ELb0ELb0EEENS1_21CollectiveEpilogueFwdINS6_IJSA_SA_SA_EEES9_SD_SF_Li256ELb1ELb0ELb0ELb0EEENS1_36VarlenDynamicPersistentTileSchedulerILi128ELi128ELi256ELi32ELb0ELb0ELb1ELb0ELb1ELb1EEEEEEEEEvNT_6ParamsE,"",@"SHT_CUDA_INFO"
	.sectionflags	@""
	.align	4


	//----- nvinfo : EIATTR_CUDA_API_VERSION
	.align		4
        /*0000*/ 	.byte	0x04, 0x37
        /*0002*/ 	.short	(.L_108 - .L_107)
.L_107:
        /*0004*/ 	.word	0x00000082


	//----- nvinfo : EIATTR_KPARAM_INFO
	.align		4
.L_108:
        /*0008*/ 	.byte	0x04, 0x17
        /*000a*/ 	.short	(.L_110 - .L_109)
.L_109:
        /*000c*/ 	.word	0x00000000
        /*0010*/ 	.short	0x0000
        /*0012*/ 	.short	0x0000
        /*0014*/ 	.byte	0x00, 0xf0, 0x01, 0x28


	//----- nvinfo : EIATTR_SPARSE_MMA_MASK
	.align		4
.L_110:
        /*0018*/ 	.byte	0x03, 0x50
        /*001a*/ 	.short	0x0000


	//----- nvinfo : EIATTR_MAXREG_COUNT
	.align		4
        /*001c*/ 	.byte	0x03, 0x1b
        /*001e*/ 	.short	0x00a8


	//----- nvinfo : EIATTR_MERCURY_ISA_VERSION
	.align		4
        /*0020*/ 	.byte	0x03, 0x5f
        /*0022*/ 	.short	0x0101


	//----- nvinfo : EIATTR_VRC_CTA_INIT_COUNT
	.align		4
        /*0024*/ 	.byte	0x02, 0x4a
	.zero		1
	.zero		1


	//----- nvinfo : EIATTR_EXIT_INSTR_OFFSETS
	.align		4
        /*0028*/ 	.byte	0x04, 0x1c
        /*002a*/ 	.short	(.L_112 - .L_111)


	//   ....[0]....
.L_111:
        /*002c*/ 	.word	0x00000010


	//----- nvinfo : EIATTR_MAX_THREADS
	.align		4
.L_112:
        /*0030*/ 	.byte	0x04, 0x05
        /*0032*/ 	.short	(.L_114 - .L_113)
.L_113:
        /*0034*/ 	.word	0x00000180
        /*0038*/ 	.word	0x00000001
        /*003c*/ 	.word	0x00000001


	//----- nvinfo : EIATTR_CBANK_PARAM_SIZE
	.align		4
.L_114:
        /*0040*/ 	.byte	0x03, 0x19
        /*0042*/ 	.short	0x0a00


	//----- nvinfo : EIATTR_PARAM_CBANK
	.align		4
        /*0044*/ 	.byte	0x04, 0x0a
        /*0046*/ 	.short	(.L_116 - .L_115)
	.align		4
.L_115:
        /*0048*/ 	.word	index@(.nv.constant0._ZN7cutlass13device_kernelIN5flash11enable_sm90INS1_16FlashAttnFwdSm90INS1_25CollectiveMainloopFwdSm90ILi2EN4cute5tupleIJNS5_1CILi1EEES8_S8_EEENS6_IJNS7_ILi128EEESA_NS7_ILi192EEEEEELi128ENS_10bfloat16_tEfNS_4arch4Sm90ELb0ELb0ELb0ELb1ELb0ELb1ELb0ELb1ELb1ELb0ELb0ELb0EEENS1_21CollectiveEpilogueFwdINS6_IJSA_SA_SA_EEES9_SD_SF_Li256ELb1ELb0ELb0ELb0EEENS1_36VarlenDynamicPersistentTileSchedulerILi128ELi128ELi256ELi32ELb0ELb0ELb1ELb0ELb1ELb1EEEEEEEEEvNT_6ParamsE)
        /*004c*/ 	.short	0x0380
        /*004e*/ 	.short	0x0a00


	//----- nvinfo : EIATTR_SW_WAR
	.align		4
.L_116:
        /*0050*/ 	.byte	0x04, 0x36
        /*0052*/ 	.short	(.L_118 - .L_117)
.L_117:
        /*0054*/ 	.word	0x00000008
.L_118:


//--------------------- .nv.info._ZN7cutlass13device_kernelIN5flash11enable_sm90INS1_16FlashAttnFwdSm90INS1_25CollectiveMainloopFwdSm90ILi2EN4cute5tupleIJNS5_1CILi1EEES8_S8_EEENS6_IJNS7_ILi128EEENS7_ILi96EEENS7_ILi192EEEEEELi128ENS_10bfloat16_tEfNS_4arch4Sm90ELb0ELb1ELb0ELb0ELb0ELb0ELb0ELb1ELb1ELb0ELb0ELb0EEENS1_21CollectiveEpilogueFwdINS6_IJSA_SA_SB_EEES9_SE_SG_Li256ELb0ELb0ELb0ELb0EEENS1_30DynamicPersistentTileSchedulerILi256ELi32ELb0ELb0ELb1EEEEEEEEEvNT_6ParamsE --------------------------
	.section	.nv.info._ZN7cutlass13device_kernelIN5flash11enable_sm90INS1_16FlashAttnFwdSm90INS1_25CollectiveMainloopFwdSm90ILi2EN4cute5tupleIJNS5_1CILi1EEES8_S8_EEENS6_IJNS7_ILi128EEENS7_ILi96EEENS7_ILi192EEEEEELi128ENS_10bfloat16_tEfNS_4arch4Sm90ELb0ELb1ELb0ELb0ELb0ELb0ELb0ELb1ELb1ELb0ELb0ELb0EEENS1_21CollectiveEpilogueFwdINS6_IJSA_SA_SB_EEES9_SE_SG_Li256ELb0ELb0ELb0ELb0EEENS1_30DynamicPersistentTileSchedulerILi256ELi32ELb0ELb0ELb1EEEEEEEEEvNT_6ParamsE,"",@"SHT_CUDA_INFO"
	.sectionflags	@""
	.align	4


	//----- nvinfo : EIATTR_CUDA_API_VERSION
	.align		4
        /*0000*/ 	.byte	0x04, 0x37
        /*0002*/ 	.short	(.L_120 - .L_119)
.L_119:
        /*0004*/ 	.word	0x00000082


	//----- nvinfo : EIATTR_KPARAM_INFO
	.align		4
.L_120:
        /*0008*/ 	.byte	0x04, 0x17
        /*000a*/ 	.short	(.L_122 - .L_121)
.L_121:
        /*000c*/ 	.word	0x00000000
        /*0010*/ 	.short	0x0000
        /*0012*/ 	.short	0x0000
        /*0014*/ 	.byte	0x00, 0xf0, 0x01, 0x2e


	//----- nvinfo : EIATTR_SPARSE_MMA_MASK
	.align		4
.L_122:
        /*0018*/ 	.byte	0x03, 0x50
        /*001a*/ 	.short	0x0000


	//----- nvinfo : EIATTR_MAXREG_COUNT
	.align		4
        /*001c*/ 	.byte	0x03, 0x1b
        /*001e*/ 	.short	0x00a8


	//----- nvinfo : EIATTR_MERCURY_ISA_VERSION
	.align		4
        /*0020*/ 	.byte	0x03, 0x5f
        /*0022*/ 	.short	0x0101


	//----- nvinfo : EIATTR_VRC_CTA_INIT_COUNT
	.align		4
        /*0024*/ 	.byte	0x02, 0x4a
	.zero		1
	.zero		1


	//----- nvinfo : EIATTR_EXIT_INSTR_OFFSETS
	.align		4
        /*0028*/ 	.byte	0x04, 0x1c
        /*002a*/ 	.short	(.L_124 - .L_123)


	//   ....[0]....
.L_123:
        /*002c*/ 	.word	0x00000010


	//----- nvinfo : EIATTR_MAX_THREADS
	.align		4
.L_124:
        /*0030*/ 	.byte	0x04, 0x05
        /*0032*/ 	.short	(.L_126 - .L_125)
.L_125:
        /*0034*/ 	.word	0x00000180
        /*0038*/ 	.word	0x00000001
        /*003c*/ 	.word	0x00000001


	//----- nvinfo : EIATTR_CBANK_PARAM_SIZE
	.align		4
.L_126:
        /*0040*/ 	.byte	0x03, 0x19
        /*0042*/ 	.short	0x0b80


	//----- nvinfo : EIATTR_PARAM_CBANK
	.align		4
        /*0044*/ 	.byte	0x04, 0x0a
        /*0046*/ 	.short	(.L_128 - .L_127)
	.align		4
.L_127:
        /*0048*/ 	.word	index@(.nv.constant0._ZN7cutlass13device_kernelIN5flash11enable_sm90INS1_16FlashAttnFwdSm90INS1_25CollectiveMainloopFwdSm90ILi2EN4cute5tupleIJNS5_1CILi1EEES8_S8_EEENS6_IJNS7_ILi128EEENS7_ILi96EEENS7_ILi192EEEEEELi128ENS_10bfloat16_tEfNS_4arch4Sm90ELb0ELb1ELb0ELb0ELb0ELb0ELb0ELb1ELb1ELb0ELb0ELb0EEENS1_21CollectiveEpilogueFwdINS6_IJSA_SA_SB_EEES9_SE_SG_Li256ELb0ELb0ELb0ELb0EEENS1_30DynamicPersistentTileSchedulerILi256ELi32ELb0ELb0ELb1EEEEEEEEEvNT_6ParamsE)
        /*004c*/ 	.short	0x0380
        /*004e*/ 	.short	0x0b80


	//----- nvinfo : EIATTR_SW_WAR
	.align		4
.L_128:
        /*0050*/ 	.byte	0x04, 0x36
        /*0052*/ 	.short	(.L_130 - .L_129)
.L_129:
        /*0054*/ 	.word	0x00000008
.L_130:


//--------------------- .nv.info._ZN7cutlass13device_kernelIN5flash11enable_sm90INS1_16FlashAttnFwdSm90INS1_25CollectiveMainloopFwdSm90ILi2EN4cute5tupleIJNS5_1CILi1EEES8_S8_EEENS6_IJNS7_ILi128EEENS7_ILi96EEENS7_ILi192EEEEEELi128ENS_10bfloat16_tEfNS_4arch4Sm90ELb0ELb1ELb0ELb1ELb0ELb0ELb0ELb1ELb1ELb0ELb0ELb0EEENS1_21CollectiveEpilogueFwdINS6_IJSA_SA_SB_EEES9_SE_SG_Li256ELb1ELb0ELb0ELb0EEENS1_36VarlenDynamicPersistentTileSchedulerILi128ELi96ELi256ELi32ELb0ELb0ELb1ELb1ELb0ELb1EEEEEEEEEvNT_6ParamsE --------------------------
	.section	.nv.info._ZN7cutlass13device_kernelIN5flash11enable_sm90INS1_16FlashAttnFwdSm90INS1_25CollectiveMainloopFwdSm90ILi2EN4cute5tupleIJNS5_1CILi1EEES8_S8_EEENS6_IJNS7_ILi128EEENS7_ILi96EEENS7_ILi192EEEEEELi128ENS_10bfloat16_tEfNS_4arch4Sm90ELb0ELb1ELb0ELb1ELb0ELb0ELb0ELb1ELb1ELb0ELb0ELb0EEENS1_21CollectiveEpilogueFwdINS6_IJSA_SA_SB_EEES9_SE_SG_Li256ELb1ELb0ELb0ELb0EEENS1_36VarlenDynamicPersistentTileSchedulerILi128ELi96ELi256ELi32ELb0ELb0ELb1ELb1ELb0ELb1EEEEEEEEEvNT_6ParamsE,"",@"SHT_CUDA_INFO"
	.sectionflags	@""
	.align	4


	//----- nvinfo : EIATTR_CUDA_API_VERSION
	.align		4
        /*0000*/ 	.byte	0x04, 0x37
        /*0002*/ 	.short	(.L_132 - .L_131)
.L_131:
        /*0004*/ 	.word	0x00000082


	//----- nvinfo : EIATTR_KPARAM_INFO
	.align		4
.L_132:
        /*0008*/ 	.byte	0x04, 0x17
        /*000a*/ 	.short	(.L_134 - .L_133)
.L_133:
        /*000c*/ 	.word	0x00000000
        /*0010*/ 	.short	0x0000
        /*0012*/ 	.short	0x0000
        /*0014*/ 	.byte	0x00, 0xf0, 0x01, 0x28


	//----- nvinfo : EIATTR_SPARSE_MMA_MASK
	.align		4
.L_134:
        /*0018*/ 	.byte	0x03, 0x50
        /*001a*/ 	.short	0x0000


	//----- nvinfo : EIATTR_MAXREG_COUNT
	.align		4
        /*001c*/ 	.byte	0x03, 0x1b
        /*001e*/ 	.short	0x00a8


	//----- nvinfo : EIATTR_MERCURY_ISA_VERSION
	.align		4
        /*0020*/ 	.byte	0x03, 0x5f
        /*0022*/ 	.short	0x0101


	//----- nvinfo : EIATTR_VRC_CTA_INIT_COUNT
	.align		4
        /*0024*/ 	.byte	0x02, 0x4a
	.zero		1
	.zero		1


	//----- nvinfo : EIATTR_EXIT_INSTR_OFFSETS
	.align		4
        /*0028*/ 	.byte	0x04, 0x1c
        /*002a*/ 	.short	(.L_136 - .L_135)


	//   ....[0]....
.L_135:
        /*002c*/ 	.word	0x00000010


	//----- nvinfo : EIATTR_MAX_THREADS
	.align		4
.L_136:
        /*0030*/ 	.byte	0x04, 0x05
        /*0032*/ 	.short	(.L_138 - .L_137)
.L_137:
        /*0034*/ 	.word	0x00000180
        /*0038*/ 	.word	0x00000001
        /*003c*/ 	.word	0x00000001


	//----- nvinfo : EIATTR_CBANK_PARAM_SIZE
	.align		4
.L_138:
        /*0040*/ 	.byte	0x03, 0x19
        /*0042*/ 	.short	0x0a00


	//----- nvinfo : EIATTR_PARAM_CBANK
	.align		4
        /*0044*/ 	.byte	0x04, 0x0a
        /*0046*/ 	.short	(.L_140 - .L_139)
	.align		4
.L_139:
        /*0048*/ 	.word	index@(.nv.constant0._ZN7cutlass13device_kernelIN5flash11enable_sm90INS1_16FlashAttnFwdSm90INS1_25CollectiveMainloopFwdSm90ILi2EN4cute5tupleIJNS5_1CILi1EEES8_S8_EEENS6_IJNS7_ILi128EEENS7_ILi96EEENS7_ILi192EEEEEELi128ENS_10bfloat16_tEfNS_4arch4Sm90ELb0ELb1ELb0ELb1ELb0ELb0ELb0ELb1ELb1ELb0ELb0ELb0EEENS1_21CollectiveEpilogueFwdINS6_IJSA_SA_SB_EEES9_SE_SG_Li256ELb1ELb0ELb0ELb0EEENS1_36VarlenDynamicPersistentTileSchedulerILi128ELi96ELi256ELi32ELb0ELb0ELb1ELb1ELb0ELb1EEEEEEEEEvNT_6ParamsE)
        /*004c*/ 	.short	0x0380
        /*004e*/ 	.short	0x0a00


	//----- nvinfo : EIATTR_SW_WAR
	.align		4
.L_140:
        /*0050*/ 	.byte	0x04, 0x36
        /*0052*/ 	.short	(.L_142 - .L_141)
.L_141:
        /*0054*/ 	.word	0x00000008
.L_142:


//--------------------- .nv.info._ZN7cutlass13device_kernelIN5flash11enable_sm90INS1_16FlashAttnFwdSm90INS1_25CollectiveMainloopFwdSm90ILi2EN4cute5tupleIJNS5_1CILi1EEES8_S8_EEENS6_IJNS7_ILi128EEENS7_ILi96EEENS7_ILi192EEEEEELi128ENS_10bfloat16_tEfNS_4arch4Sm90ELb0ELb1ELb0ELb1ELb0ELb1ELb0ELb1ELb1ELb0ELb0ELb0EEENS1_21CollectiveEpilogueFwdINS6_IJSA_SA_SB_EEES9_SE_SG_Li256ELb1ELb0ELb0ELb0EEENS1_36VarlenDynamicPersistentTileSchedulerILi128ELi96ELi256ELi32ELb0ELb0ELb1ELb1ELb0ELb1EEEEEEEEEvNT_6ParamsE --------------------------
	.section	.nv.info._ZN7cutlass13device_kernelIN5flash11enable_sm90INS1_16FlashAttnFwdSm90INS1_25CollectiveMainloopFwdSm90ILi2EN4cute5tupleIJNS5_1CILi1EEES8_S8_EEENS6_IJNS7_ILi128EEENS7_ILi96EEENS7_ILi192EEEEEELi128ENS_10bfloat16_tEfNS_4arch4Sm90ELb0ELb1ELb0ELb1ELb0ELb1ELb0ELb1ELb1ELb0ELb0ELb0EEENS1_21CollectiveEpilogueFwdINS6_IJSA_SA_SB_EEES9_SE_SG_Li256ELb1ELb0ELb0ELb0EEENS1_36VarlenDynamicPersistentTileSchedulerILi128ELi96ELi256ELi32ELb0ELb0ELb1ELb1ELb0ELb1EEEEEEEEEvNT_6ParamsE,"",@"SHT_CUDA_INFO"
	.sectionflags	@""
	.align	4


	//----- nvinfo : EIATTR_CUDA_API_VERSION
	.align		4
        /*0000*/ 	.byte	0x04, 0x37
        /*0002*/ 	.short	(.L_144 - .L_143)
.L_143:
        /*0004*/ 	.word	0x00000082


	//----- nvinfo : EIATTR_KPARAM_INFO
	.align		4
.L_144:
        /*0008*/ 	.byte	0x04, 0x17
        /*000a*/ 	.short	(.L_146 - .L_145)
.L_145:
        /*000c*/ 	.word	0x00000000
        /*0010*/ 	.short	0x0000
        /*0012*/ 	.short	0x0000
        /*0014*/ 	.byte	0x00, 0xf0, 0x01, 0x28


	//----- nvinfo : EIATTR_SPARSE_MMA_MASK
	.align		4
.L_146:
        /*0018*/ 	.byte	0x03, 0x50
        /*001a*/ 	.short	0x0000


	//----- nvinfo : EIATTR_MAXREG_COUNT
	.align		4
        /*001c*/ 	.byte	0x03, 0x1b
        /*001e*/ 	.short	0x00a8


	//----- nvinfo : EIATTR_MERCURY_ISA_VERSION
	.align		4
        /*0020*/ 	.byte	0x03, 0x5f
        /*0022*/ 	.short	0x0101


	//----- nvinfo : EIATTR_VRC_CTA_INIT_COUNT
	.align		4
        /*0024*/ 	.byte	0x02, 0x4a
	.zero		1
	.zero		1


	//----- nvinfo : EIATTR_EXIT_INSTR_OFFSETS
	.align		4
        /*0028*/ 	.byte	0x04, 0x1c
        /*002a*/ 	.short	(.L_148 - .L_147)


	//   ....[0]....
.L_147:
        /*002c*/ 	.word	0x00000010


	//----- nvinfo : EIATTR_MAX_THREADS
	.align		4
.L_148:
        /*0030*/ 	.byte	0x04, 0x05
        /*0032*/ 	.short	(.L_150 - .L_149)
.L_149:
        /*0034*/ 	.word	0x00000180
        /*0038*/ 	.word	0x00000001
        /*003c*/ 	.word	0x00000001


	//----- nvinfo : EIATTR_CBANK_PARAM_SIZE
	.align		4
.L_150:
        /*0040*/ 	.byte	0x03, 0x19
        /*0042*/ 	.short	0x0a00


	//----- nvinfo : EIATTR_PARAM_CBANK
	.align		4
        /*0044*/ 	.byte	0x04, 0x0a
        /*0046*/ 	.short	(.L_152 - .L_151)
	.align		4
.L_151:
        /*0048*/ 	.word	index@(.nv.constant0._ZN7cutlass13device_kernelIN5flash11enable_sm90INS1_16FlashAttnFwdSm90INS1_25CollectiveMainloopFwdSm90ILi2EN4cute5tupleIJNS5_1CILi1EEES8_S8_EEENS6_IJNS7_ILi128EEENS7_ILi96EEENS7_ILi192EEEEEELi128ENS_10bfloat16_tEfNS_4arch4Sm90ELb0ELb1ELb0ELb1ELb0ELb1ELb0ELb1ELb1ELb0ELb0ELb0EEENS1_21CollectiveEpilogueFwdINS6_IJSA_SA_SB_EEES9_SE_SG_Li256ELb1ELb0ELb0ELb0EEENS1_36VarlenDynamicPersistentTileSchedulerILi128ELi96ELi256ELi32ELb0ELb0ELb1ELb1ELb0ELb1EEEEEEEEEvNT_6ParamsE)
        /*004c*/ 	.short	0x0380
        /*004e*/ 	.short	0x0a00


	//----- nvinfo : EIATTR_SW_WAR
	.align		4
.L_152:
        /*0050*/ 	.byte	0x04, 0x36
        /*0052*/ 	.short	(.L_154 - .L_153)
.L_153:
        /*0054*/ 	.word	0x00000008
.L_154:


//--------------------- .nv.info._ZN7cutlass13device_kernelIN5flash11enable_sm90INS1_16FlashAttnFwdSm90INS1_25CollectiveMainloopFwdSm90ILi2EN4cute5tupleIJNS5_1CILi1EEES8_S8_EEENS6_IJNS7_ILi128EEESA_NS7_ILi192EEEEEELi128ENS_10bfloat16_tEfNS_4arch4Sm90ELb1ELb0ELb0ELb0ELb0ELb0ELb0ELb1ELb1ELb0ELb0ELb0EEENS1_21CollectiveEpilogueFwdINS6_IJSA_SA_SA_EEES9_SD_SF_Li256ELb0ELb0ELb0ELb0EEENS1_30DynamicPersistentTileSchedulerILi256ELi32ELb0ELb0ELb1EEEEEEEEEvNT_6ParamsE --------------------------
	.section	.nv.info._ZN7cutlass13device_kernelIN5flash11enable_sm90INS1_16FlashAttnFwdSm90INS1_25CollectiveMainloopFwdSm90ILi2EN4cute5tupleIJNS5_1CILi1EEES8_S8_EEENS6_IJNS7_ILi128EEESA_NS7_ILi192EEEEEELi128ENS_10bfloat16_tEfNS_4arch4Sm90ELb1ELb0ELb0ELb0ELb0ELb0ELb0ELb1ELb1ELb0ELb0ELb0EEENS1_21CollectiveEpilogueFwdINS6_IJSA_SA_SA_EEES9_SD_SF_Li256ELb0ELb0ELb0ELb0EEENS1_30DynamicPersistentTileSchedulerILi256ELi32ELb0ELb0ELb1EEEEEEEEEvNT_6ParamsE,"",@"SHT_CUDA_INFO"
	.sectionflags	@""
	.align	4


	//----- nvinfo : EIATTR_CUDA_API_VERSION
	.align		4
        /*0000*/ 	.byte	0x04, 0x37
        /*0002*/ 	.short	(.L_156 - .L_155)
.L_155:
        /*0004*/ 	.word	0x00000082


	//----- nvinfo : EIATTR_KPARAM_INFO
	.align		4
.L_156:
        /*0008*/ 	.byte	0x04, 0x17
        /*000a*/ 	.short	(.L_158 - .L_157)
.L_157:
        /*000c*/ 	.word	0x00000000
        /*0010*/ 	.short	0x0000
        /*0012*/ 	.short	0x0000
        /*0014*/ 	.byte	0x00, 0xf0, 0x01, 0x2e


	//----- nvinfo : EIATTR_SPARSE_MMA_MASK
	.align		4
.L_158:
        /*0018*/ 	.byte	0x03, 0x50
        /*001a*/ 	.short	0x0000


	//----- nvinfo : EIATTR_MAXREG_COUNT
	.align		4
        /*001c*/ 	.byte	0x03, 0x1b
        /*001e*/ 	.short	0x00a8


	//----- nvinfo : EIATTR_MERCURY_ISA_VERSION
	.align		4
        /*0020*/ 	.byte	0x03, 0x5f
        /*0022*/ 	.short	0x0101


	//----- nvinfo : EIATTR_VRC_CTA_INIT_COUNT
	.align		4
        /*0024*/ 	.byte	0x02, 0x4a
	.zero		1
	.zero		1


	//----- nvinfo : EIATTR_EXIT_INSTR_OFFSETS
	.align		4
        /*0028*/ 	.byte	0x04, 0x1c
        /*002a*/ 	.short	(.L_160 - .L_159)


	//   ....[0]....
.L_159:
        /*002c*/ 	.word	0x00000010


	//----- nvinfo : EIATTR_MAX_THREADS
	.align		4
.L_160:
        /*0030*/ 	.byte	0x04, 0x05
        /*0032*/ 	.short	(.L_162 - .L_161)
.L_161:
        /*0034*/ 	.word	0x00000180
        /*0038*/ 	.word	0x00000001
        /*003c*/ 	.word	0x00000001


	//----- nvinfo : EIATTR_CBANK_PARAM_SIZE
	.align		4
.L_162:
        /*0040*/ 	.byte	0x03, 0x19
        /*0042*/ 	.short	0x0b80


	//----- nvinfo : EIATTR_PARAM_CBANK
	.align		4
        /*0044*/ 	.byte	0x04, 0x0a
        /*0046*/ 	.short	(.L_164 - .L_163)
	.align		4
.L_163:
        /*0048*/ 	.word	index@(.nv.constant0._ZN7cutlass13device_kernelIN5flash11enable_sm90INS1_16FlashAttnFwdSm90INS1_25CollectiveMainloopFwdSm90ILi2EN4cute5tupleIJNS5_1CILi1EEES8_S8_EEENS6_IJNS7_ILi128EEESA_NS7_ILi192EEEEEELi128ENS_10bfloat16_tEfNS_4arch4Sm90ELb1ELb0ELb0ELb0ELb0ELb0ELb0ELb1ELb1ELb0ELb0ELb0EEENS1_21CollectiveEpilogueFwdINS6_IJSA_SA_SA_EEES9_SD_SF_Li256ELb0ELb0ELb0ELb0EEENS1_30DynamicPersistentTileSchedulerILi256ELi32ELb0ELb0ELb1EEEEEEEEEvNT_6ParamsE)
        /*004c*/ 	.short	0x0380
        /*004e*/ 	.short	0x0b80


	//----- nvinfo : EIATTR_SW_WAR
	.align		4
.L_164:
        /*0050*/ 	.byte	0x04, 0x36
        /*0052*/ 	.short	(.L_166 - .L_165)
.L_165:
        /*0054*/ 	.word	0x00000008
.L_166:


//--------------------- .nv.info._ZN7cutlass13device_kernelIN5flash11enable_sm90INS1_16FlashAttnFwdSm90INS1_25CollectiveMainloopFwdSm90ILi2EN4cute5tupleIJNS5_1CILi1EEES8_S8_EEENS6_IJNS7_ILi128EEESA_NS7_ILi192EEEEEELi128ENS_10bfloat16_tEfNS_4arch4Sm90ELb1ELb0ELb0ELb1ELb0ELb0ELb0ELb1ELb1ELb0ELb0ELb0EEENS1_21CollectiveEpilogueFwdINS6_IJSA_SA_SA_EEES9_SD_SF_Li256ELb1ELb0ELb0ELb0EEENS1_36VarlenDynamicPersistentTileSchedulerILi128ELi128ELi256ELi32ELb0ELb0ELb1ELb1ELb1ELb1EEEEEEEEEvNT_6ParamsE --------------------------
	.section	.nv.info._ZN7cutlass13device_kernelIN5flash11enable_sm90INS1_16FlashAttnFwdSm90INS1_25CollectiveMainloopFwdSm90ILi2EN4cute5tupleIJNS5_1CILi1EEES8_S8_EEENS6_IJNS7_ILi128EEESA_NS7_ILi192EEEEEELi128ENS_10bfloat16_tEfNS_4arch4Sm90ELb1ELb0ELb0ELb1ELb0ELb0ELb0ELb1ELb1ELb0ELb0ELb0EEENS1_21CollectiveEpilogueFwdINS6_IJSA_SA_SA_EEES9_SD_SF_Li256ELb1ELb0ELb0ELb0EEENS1_36VarlenDynamicPersistentTileSchedulerILi128ELi128ELi256ELi32ELb0ELb0ELb1ELb1ELb1ELb1EEEEEEEEEvNT_6ParamsE,"",@"SHT_CUDA_INFO"
	.sectionflags	@""
	.align	4


	//----- nvinfo : EIATTR_CUDA_API_VERSION
	.align		4
        /*0000*/ 	.byte	0x04, 0x37
        /*0002*/ 	.short	(.L_168 - .L_167)
.L_167:
        /*0004*/ 	.word	0x00000082


	//----- nvinfo : EIATTR_KPARAM_INFO
	.align		4
.L_168:
        /*0008*/ 	.byte	0x04, 0x17
        /*000a*/ 	.short	(.L_170 - .L_169)
.L_169:
        /*000c*/ 	.word	0x00000000
        /*0010*/ 	.short	0x0000
        /*0012*/ 	.short	0x0000
        /*0014*/ 	.byte	0x00, 0xf0, 0x01, 0x28


	//----- nvinfo : EIATTR_SPARSE_MMA_MASK
	.align		4
.L_170:
        /*0018*/ 	.byte	0x03, 0x50
        /*001a*/ 	.short	0x0000


	//----- nvinfo : EIATTR_MAXREG_COUNT
	.align		4
        /*001c*/ 	.byte	0x03, 0x1b
        /*001e*/ 	.short	0x00a8


	//----- nvinfo : EIATTR_MERCURY_ISA_VERSION
	.align		4
        /*0020*/ 	.byte	0x03, 0x5f
        /*0022*/ 	.short	0x0101


	//----- nvinfo : EIATTR_VRC_CTA_INIT_COUNT
	.align		4
        /*0024*/ 	.byte	0x02, 0x4a
	.zero		1
	.zero		1


	//----- nvinfo : EIATTR_EXIT_INSTR_OFFSETS
	.align		4
        /*0028*/ 	.byte	0x04, 0x1c
        /*002a*/ 	.short	(.L_172 - .L_171)


	//   ....[0]....
.L_171:
        /*002c*/ 	.word	0x00000010


	//----- nvinfo : EIATTR_MAX_THREADS
	.align		4
.L_172:
        /*0030*/ 	.byte	0x04, 0x05
        /*0032*/ 	.short	(.L_174 - .L_173)
.L_173:
        /*0034*/ 	.word	0x00000180
        /*0038*/ 	.word	0x00000001
        /*003c*/ 	.word	0x00000001


	//----- nvinfo : EIATTR_CBANK_PARAM_SIZE
	.align		4
.L_174:
        /*0040*/ 	.byte	0x03, 0x19
        /*0042*/ 	.short	0x0a00


	//----- nvinfo : EIATTR_PARAM_CBANK
	.align		4
        /*0044*/ 	.byte	0x04, 0x0a
        /*0046*/ 	.short	(.L_176 - .L_175)
	.align		4
.L_175:
        /*0048*/ 	.word	index@(.nv.constant0._ZN7cutlass13device_kernelIN5flash11enable_sm90INS1_16FlashAttnFwdSm90INS1_25CollectiveMainloopFwdSm90ILi2EN4cute5tupleIJNS5_1CILi1EEES8_S8_EEENS6_IJNS7_ILi128EEESA_NS7_ILi192EEEEEELi128ENS_10bfloat16_tEfNS_4arch4Sm90ELb1ELb0ELb0ELb1ELb0ELb0ELb0ELb1ELb1ELb0ELb0ELb0EEENS1_21CollectiveEpilogueFwdINS6_IJSA_SA_SA_EEES9_SD_SF_Li256ELb1ELb0ELb0ELb0EEENS1_36VarlenDynamicPersistentTileSchedulerILi128ELi128ELi256ELi32ELb0ELb0ELb1ELb1ELb1ELb1EEEEEEEEEvNT_6ParamsE)
        /*004c*/ 	.short	0x0380
        /*004e*/ 	.short	0x0a00


	//----- nvinfo : EIATTR_SW_WAR
	.align		4
.L_176:
        /*0050*/ 	.byte	0x04, 0x36
        /*0052*/ 	.short	(.L_178 - .L_177)
.L_177:
        /*0054*/ 	.word	0x00000008
.L_178:


//--------------------- .nv.info._ZN7cutlass13device_kernelIN5flash11enable_sm90INS1_16FlashAttnFwdSm90INS1_25CollectiveMainloopFwdSm90ILi2EN4cute5tupleIJNS5_1CILi1EEES8_S8_EEENS6_IJNS7_ILi128EEESA_NS7_ILi192EEEEEELi128ENS_10bfloat16_tEfNS_4arch4Sm90ELb1ELb0ELb0ELb1ELb0ELb1ELb0ELb1ELb1ELb0ELb0ELb0EEENS1_21CollectiveEpilogueFwdINS6_IJSA_SA_SA_EEES9_SD_SF_Li256ELb1ELb0ELb0ELb0EEENS1_36VarlenDynamicPersistentTileSchedulerILi128ELi128ELi256ELi32ELb0ELb0ELb1ELb1ELb1ELb1EEEEEEEEEvNT_6ParamsE --------------------------
	.section	.nv.info._ZN7cutlass13device_kernelIN5flash11enable_sm90INS1_16FlashAttnFwdSm90INS1_25CollectiveMainloopFwdSm90ILi2EN4cute5tupleIJNS5_1CILi1EEES8_S8_EEENS6_IJNS7_ILi128EEESA_NS7_ILi192EEEEEELi128ENS_10bfloat16_tEfNS_4arch4Sm90ELb1ELb0ELb0ELb1ELb0ELb1ELb0ELb1ELb1ELb0ELb0ELb0EEENS1_21CollectiveEpilogueFwdINS6_IJSA_SA_SA_EEES9_SD_SF_Li256ELb1ELb0ELb0ELb0EEENS1_36VarlenDynamicPersistentTileSchedulerILi128ELi128ELi256ELi32ELb0ELb0ELb1ELb1ELb1ELb1EEEEEEEEEvNT_6ParamsE,"",@"SHT_CUDA_INFO"
	.sectionflags	@""
	.align	4


	//----- nvinfo : EIATTR_CUDA_API_VERSION
	.align		4
        /*0000*/ 	.byte	0x04, 0x37
        /*0002*/ 	.short	(.L_180 - .L_179)
.L_179:
        /*0004*/ 	.word	0x00000082


	//----- nvinfo : EIATTR_KPARAM_INFO
	.align		4
.L_180:
        /*0008*/ 	.byte	0x04, 0x17
        /*000a*/ 	.short	(.L_182 - .L_181)
.L_181:
        /*000c*/ 	.word	0x00000000
        /*0010*/ 	.short	0x0000
        /*0012*/ 	.short	0x0000
        /*0014*/ 	.byte	0x00, 0xf0, 0x01, 0x28


	//----- nvinfo : EIATTR_SPARSE_MMA_MASK
	.align		4
.L_182:
        /*0018*/ 	.byte	0x03, 0x50
        /*001a*/ 	.short	0x0000


	//----- nvinfo : EIATTR_MAXREG_COUNT
	.align		4
        /*001c*/ 	.byte	0x03, 0x1b
        /*001e*/ 	.short	0x00a8


	//----- nvinfo : EIATTR_MERCURY_ISA_VERSION
	.align		4
        /*0020*/ 	.byte	0x03, 0x5f
        /*0022*/ 	.short	0x0101


	//----- nvinfo : EIATTR_VRC_CTA_INIT_COUNT
	.align		4
        /*0024*/ 	.byte	0x02, 0x4a
	.zero		1
	.zero		1


	//----- nvinfo : EIATTR_EXIT_INSTR_OFFSETS
	.align		4
        /*0028*/ 	.byte	0x04, 0x1c
        /*002a*/ 	.short	(.L_184 - .L_183)


	//   ....[0]....
.L_183:
        /*002c*/ 	.word	0x00000010


	//----- nvinfo : EIATTR_MAX_THREADS
	.align		4
.L_184:
        /*0030*/ 	.byte	0x04, 0x05
        /*0032*/ 	.short	(.L_186 - .L_185)
.L_185:
        /*0034*/ 	.word	0x00000180
        /*0038*/ 	.word	0x00000001
        /*003c*/ 	.word	0x00000001


	//----- nvinfo : EIATTR_CBANK_PARAM_SIZE
	.align		4
.L_186:
        /*0040*/ 	.byte	0x03, 0x19
        /*0042*/ 	.short	0x0a00


	//----- nvinfo : EIATTR_PARAM_CBANK
	.align		4
        /*0044*/ 	.byte	0x04, 0x0a
        /*0046*/ 	.short	(.L_188 - .L_187)
	.align		4
.L_187:
        /*0048*/ 	.word	index@(.nv.constant0._ZN7cutlass13device_kernelIN5flash11enable_sm90INS1_16FlashAttnFwdSm90INS1_25CollectiveMainloopFwdSm90ILi2EN4cute5tupleIJNS5_1CILi1EEES8_S8_EEENS6_IJNS7_ILi128EEESA_NS7_ILi192EEEEEELi128ENS_10bfloat16_tEfNS_4arch4Sm90ELb1ELb0ELb0ELb1ELb0ELb1ELb0ELb1ELb1ELb0ELb0ELb0EEENS1_21CollectiveEpilogueFwdINS6_IJSA_SA_SA_EEES9_SD_SF_Li256ELb1ELb0ELb0ELb0EEENS1_36VarlenDynamicPersistentTileSchedulerILi128ELi128ELi256ELi32ELb0ELb0ELb1ELb1ELb1ELb1EEEEEEEEEvNT_6ParamsE)
        /*004c*/ 	.short	0x0380
        /*004e*/ 	.short	0x0a00


	//----- nvinfo : EIATTR_SW_WAR
	.align		4
.L_188:
        /*0050*/ 	.byte	0x04, 0x36
        /*0052*/ 	.short	(.L_190 - .L_189)
.L_189:
        /*0054*/ 	.word	0x00000008
.L_190:


//--------------------- .nv.callgraph             --------------------------
	.section	.nv.callgraph,"",@"SHT_CUDA_CALLGRAPH"
	.align	4
	.sectionentsize	8
	.align		4
        /*0000*/ 	.word	0x00000000
	.align		4
        /*0004*/ 	.word	0xffffffff
	.align		4
        /*0008*/ 	.word	0x00000000
	.align		4
        /*000c*/ 	.word	0xfffffffe
	.align		4
        /*0010*/ 	.word	0x00000000
	.align		4
        /*0014*/ 	.word	0xfffffffd
	.align		4
        /*0018*/ 	.word	0x00000000
	.align		4
        /*001c*/ 	.word	0xfffffffc


//--------------------- .nv.constant4             --------------------------
	.section	.nv.constant4,"a",@progbits
	.align	8
	.align		8
.nv.constant4:
        /*0000*/ 	.dword	_ZN70_INTERNAL_0df01427_34_flash_fwd_hdim192_128_bf16_sm90_cu_f3e6f9ee_30614cuda3std3__45__cpo5beginE
	.align		8
        /*0008*/ 	.dword	_ZN70_INTERNAL_0df01427_34_flash_fwd_hdim192_128_bf16_sm90_cu_f3e6f9ee_30614cuda3std3__45__cpo3endE
	.align		8
        /*0010*/ 	.dword	_ZN70_INTERNAL_0df01427_34_flash_fwd_hdim192_128_bf16_sm90_cu_f3e6f9ee_30614cuda3std3__45__cpo6cbeginE
	.align		8
        /*0018*/ 	.dword	_ZN70_INTERNAL_0df01427_34_flash_fwd_hdim192_128_bf16_sm90_cu_f3e6f9ee_30614cuda3std3__45__cpo4cendE
	.align		8
        /*0020*/ 	.dword	_ZN70_INTERNAL_0df01427_34_flash_fwd_hdim192_128_bf16_sm90_cu_f3e6f9ee_30614cuda3std3__472_GLOBAL__N__0df01427_34_flash_fwd_hdim192_128_bf16_sm90_cu_f3e6f9ee_30616ignoreE
	.align		8
        /*0028*/ 	.dword	_ZN70_INTERNAL_0df01427_34_flash_fwd_hdim192_128_bf16_sm90_cu_f3e6f9ee_30614cuda3std3__419piecewise_constructE
	.align		8
        /*0030*/ 	.dword	_ZN70_INTERNAL_0df01427_34_flash_fwd_hdim192_128_bf16_sm90_cu_f3e6f9ee_30614cuda3std3__48in_placeE
	.align		8
        /*0038*/ 	.dword	_ZN70_INTERNAL_0df01427_34_flash_fwd_hdim192_128_bf16_sm90_cu_f3e6f9ee_30614cuda3std6ranges3__45__cpo4swapE
	.align		8
        /*0040*/ 	.dword	_ZN70_INTERNAL_0df01427_34_flash_fwd_hdim192_128_bf16_sm90_cu_f3e6f9ee_30614cuda3std6ranges3__45__cpo9iter_moveE
	.align		8
        /*0048*/ 	.dword	_ZN70_INTERNAL_0df01427_34_flash_fwd_hdim192_128_bf16_sm90_cu_f3e6f9ee_30614cute7productE
	.align		8
        /*0050*/ 	.dword	_ZN70_INTERNAL_0df01427_34_flash_fwd_hdim192_128_bf16_sm90_cu_f3e6f9ee_30614cute1_E


//--------------------- .text._ZN7cutlass13device_kernelIN5flash11enable_sm90INS1_16FlashAttnFwdSm90INS1_25CollectiveMainloopFwdSm90ILi2EN4cute5tupleIJNS5_1CILi1EEES8_S8_EEENS6_IJNS7_ILi128EEESA_NS7_ILi192EEEEEELi128ENS_10bfloat16_tEfNS_4arch4Sm90ELb0ELb0ELb0ELb0ELb0ELb0ELb0ELb1ELb1ELb0ELb0ELb0EEENS1_21CollectiveEpilogueFwdINS6_IJSA_SA_SA_EEES9_SD_SF_Li256ELb0ELb0ELb0ELb0EEENS1_29StaticPersistentTileSchedulerILb0EEEEEEEEEvNT_6ParamsE --------------------------
	.section	.text._ZN7cutlass13device_kernelIN5flash11enable_sm90INS1_16FlashAttnFwdSm90INS1_25CollectiveMainloopFwdSm90ILi2EN4cute5tupleIJNS5_1CILi1EEES8_S8_EEENS6_IJNS7_ILi128EEESA_NS7_ILi192EEEEEELi128ENS_10bfloat16_tEfNS_4arch4Sm90ELb0ELb0ELb0ELb0ELb0ELb0ELb0ELb1ELb1ELb0ELb0ELb0EEENS1_21CollectiveEpilogueFwdINS6_IJSA_SA_SA_EEES9_SD_SF_Li256ELb0ELb0ELb0ELb0EEENS1_29StaticPersistentTileSchedulerILb0EEEEEEEEEvNT_6ParamsE,"ax",@progbits
	.align	128
.text._ZN7cutlass13device_kernelIN5flash11enable_sm90INS1_16FlashAttnFwdSm90INS1_25CollectiveMainloopFwdSm90ILi2EN4cute5tupleIJNS5_1CILi1EEES8_S8_EEENS6_IJNS7_ILi128EEESA_NS7_ILi192EEEEEELi128ENS_10bfloat16_tEfNS_4arch4Sm90ELb0ELb0ELb0ELb0ELb0ELb0ELb0ELb1ELb1ELb0ELb0ELb0EEENS1_21CollectiveEpilogueFwdINS6_IJSA_SA_SA_EEES9_SD_SF_Li256ELb0ELb0ELb0ELb0EEENS1_29StaticPersistentTileSchedulerILb0EEEEEEEEEvNT_6ParamsE:
        .type           _ZN7cutlass13device_kernelIN5flash11enable_sm90INS1_16FlashAttnFwdSm90INS1_25CollectiveMainloopFwdSm90ILi2EN4cute5tupleIJNS5_1CILi1EEES8_S8_EEENS6_IJNS7_ILi128EEESA_NS7_ILi192EEEEEELi128ENS_10bfloat16_tEfNS_4arch4Sm90ELb0ELb0ELb0ELb0ELb0ELb0ELb0ELb1ELb1ELb0ELb0ELb0EEENS1_21CollectiveEpilogueFwdINS6_IJSA_SA_SA_EEES9_SD_SF_Li256ELb0ELb0ELb0ELb0EEENS1_29StaticPersistentTileSchedulerILb0EEEEEEEEEvNT_6ParamsE,@function
        .size           _ZN7cutlass13device_kernelIN5flash11enable_sm90INS1_16FlashAttnFwdSm90INS1_25CollectiveMainloopFwdSm90ILi2EN4cute5tupleIJNS5_1CILi1EEES8_S8_EEENS6_IJNS7_ILi128EEESA_NS7_ILi192EEEEEELi128ENS_10bfloat16_tEfNS_4arch4Sm90ELb0ELb0ELb0ELb0ELb0ELb0ELb0ELb1ELb1ELb0ELb0ELb0EEENS1_21CollectiveEpilogueFwdINS6_IJSA_SA_SA_EEES9_SD_SF_Li256ELb0ELb0ELb0ELb0EEENS1_29StaticPersistentTileSchedulerILb0EEEEEEEEEvNT_6ParamsE,(.L_x_10 - _ZN7cutlass13device_kernelIN5flash11enable_sm90INS1_16FlashAttnFwdSm90INS1_25CollectiveMainloopFwdSm90ILi2EN4cute5tupleIJNS5_1CILi1EEES8_S8_EEENS6_IJNS7_ILi128EEESA_NS7_ILi192EEEEEELi128ENS_10bfloat16_tEfNS_4arch4Sm90ELb0ELb0ELb0ELb0ELb0ELb0ELb0ELb1ELb1ELb0ELb0ELb0EEENS1_21CollectiveEpilogueFwdINS6_IJSA_SA_SA_EEES9_SD_SF_Li256ELb0ELb0ELb0ELb0EEENS1_29StaticPersistentTileSchedulerILb0EEEEEEEEEvNT_6ParamsE)
        .other          _ZN7cutlass13device_kernelIN5flash11enable_sm90INS1_16FlashAttnFwdSm90INS1_25CollectiveMainloopFwdSm90ILi2EN4cute5tupleIJNS5_1CILi1EEES8_S8_EEENS6_IJNS7_ILi128EEESA_NS7_ILi192EEEEEELi128ENS_10bfloat16_tEfNS_4arch4Sm90ELb0ELb0ELb0ELb0ELb0ELb0ELb0ELb1ELb1ELb0ELb0ELb0EEENS1_21CollectiveEpilogueFwdINS6_IJSA_SA_SA_EEES9_SD_SF_Li256ELb0ELb0ELb0ELb0EEENS1_29StaticPersistentTileSchedulerILb0EEEEEEEEEvNT_6ParamsE,@"STO_CUDA_ENTRY STV_DEFAULT"
_ZN7cutlass13device_kernelIN5flash11enable_sm90INS1_16FlashAttnFwdSm90INS1_25CollectiveMainloopFwdSm90ILi2EN4cute5tupleIJNS5_1CILi1EEES8_S8_EEENS6_IJNS7_ILi128EEESA_NS7_ILi192EEEEEELi128ENS_10bfloat16_tEfNS_4arch4Sm90ELb0ELb0ELb0ELb0ELb0ELb0ELb0ELb1ELb1ELb0ELb0ELb0EEENS1_21CollectiveEpilogueFwdINS6_IJSA_SA_SA_EEES9_SD_SF_Li256ELb0ELb0ELb0ELb0EEENS1_29StaticPersistentTileSchedulerILb0EEEEEEEEEvNT_6ParamsE:
[----:B------:R-:W-:Y:S01]  /*0000*/  LDC R1, c[0x0][0x37c] ;  /* 0x0000df00ff017b82 */ /* 0x000fe20000000800 */
[----:B------:R-:W-:Y:S05]  /*0010*/  EXIT ;  /* 0x000000000000794d */ /* 0x000fea0003800000 */
.L_x_0:
[----:B------:R-:W-:-:S00]  /*0020*/  BRA `(.L_x_0) ;  /* 0xfffffffc00fc7947 */ /* 0x000fc0000383ffff */
[----:B------:R-:W-:-:S00]  /*0030*/  NOP ;  /* 0x0000000000007918 */ /* 0x000fc00000000000 */
        /* <DEDUP_REMOVED lines=12> */
.L_x_10:


//--------------------- .text._ZN7cutlass13device_kernelIN5flash11enable_sm90INS1_16FlashAttnFwdSm90INS1_25CollectiveMainloopFwdSm90ILi2EN4cute5tupleIJNS5_1CILi2EEENS7_ILi1EEES9_EEENS6_IJNS7_ILi128EEESB_NS7_ILi192EEEEEELi128ENS_10bfloat16_tEfNS_4arch4Sm90ELb0ELb0ELb0ELb0ELb0ELb0ELb0ELb1ELb1ELb0ELb0ELb0EEENS1_21CollectiveEpilogueFwdINS6_IJSB_SB_SB_EEESA_SE_SG_Li256ELb0ELb0ELb0ELb0EEENS1_29StaticPersistentTileSchedulerILb0EEEEEEEEEvNT_6ParamsE --------------------------
	.section	.text._ZN7cutlass13device_kernelIN5flash11enable_sm90INS1_16FlashAttnFwdSm90INS1_25CollectiveMainloopFwdSm90ILi2EN4cute5tupleIJNS5_1CILi2EEENS7_ILi1EEES9_EEENS6_IJNS7_ILi128EEESB_NS7_ILi192EEEEEELi128ENS_10bfloat16_tEfNS_4arch4Sm90ELb0ELb0ELb0ELb0ELb0ELb0ELb0ELb1ELb1ELb0ELb0ELb0EEENS1_21CollectiveEpilogueFwdINS6_IJSB_SB_SB_EEESA_SE_SG_Li256ELb0ELb0ELb0ELb0EEENS1_29StaticPersistentTileSchedulerILb0EEEEEEEEEvNT_6ParamsE,"ax",@progbits
	.align	128
.text._ZN7cutlass13device_kernelIN5flash11enable_sm90INS1_16FlashAttnFwdSm90INS1_25CollectiveMainloopFwdSm90ILi2EN4cute5tupleIJNS5_1CILi2EEENS7_ILi1EEES9_EEENS6_IJNS7_ILi128EEESB_NS7_ILi192EEEEEELi128ENS_10bfloat16_tEfNS_4arch4Sm90ELb0ELb0ELb0ELb0ELb0ELb0ELb0ELb1ELb1ELb0ELb0ELb0EEENS1_21CollectiveEpilogueFwdINS6_IJSB_SB_SB_EEESA_SE_SG_Li256ELb0ELb0ELb0ELb0EEENS1_29StaticPersistentTileSchedulerILb0EEEEEEEEEvNT_6ParamsE:
        .type           _ZN7cutlass13device_kernelIN5flash11enable_sm90INS1_16FlashAttnFwdSm90INS1_25CollectiveMainloopFwdSm90ILi2EN4cute5tupleIJNS5_1CILi2EEENS7_ILi1EEES9_EEENS6_IJNS7_ILi128EEESB_NS7_ILi192EEEEEELi128ENS_10bfloat16_tEfNS_4arch4Sm90ELb0ELb0ELb0ELb0ELb0ELb0ELb0ELb1ELb1ELb0ELb0ELb0EEENS1_21CollectiveEpilogueFwdINS6_IJSB_SB_SB_EEESA_SE_SG_Li256ELb0ELb0ELb0ELb0EEENS1_29StaticPersistentTileSchedulerILb0EEEEEEEEEvNT_6ParamsE,@function
        .size           _ZN7cutlass13device_kernelIN5flash11enable_sm90INS1_16FlashAttnFwdSm90INS1_25CollectiveMainloopFwdSm90ILi2EN4cute5tupleIJNS5_1CILi2EEENS7_ILi1EEES9_EEENS6_IJNS7_ILi128EEESB_NS7_ILi192EEEEEELi128ENS_10bfloat16_tEfNS_4arch4Sm90ELb0ELb0ELb0ELb0ELb0ELb0ELb0ELb1ELb1ELb0ELb0ELb0EEENS1_21CollectiveEpilogueFwdINS6_IJSB_SB_SB_EEESA_SE_SG_Li256ELb0ELb0ELb0ELb0EEENS1_29StaticPersistentTileSchedulerILb0EEEEEEEEEvNT_6ParamsE,(.L_x_11 - _ZN7cutlass13device_kernelIN5flash11enable_sm90INS1_16FlashAttnFwdSm90INS1_25CollectiveMainloopFwdSm90ILi2EN4cute5tupleIJNS5_1CILi2EEENS7_ILi1EEES9_EEENS6_IJNS7_ILi128EEESB_NS7_ILi192EEEEEELi128ENS_10bfloat16_tEfNS_4arch4Sm90ELb0ELb0ELb0ELb0ELb0ELb0ELb0ELb1ELb1ELb0ELb0ELb0EEENS1_21CollectiveEpilogueFwdINS6_IJSB_SB_SB_EEESA_SE_SG_Li256ELb0ELb0ELb0ELb0EEENS1_29StaticPersistentTileSchedulerILb0EEEEEEEEEvNT_6ParamsE)
        .other          _ZN7cutlass13device_kernelIN5flash11enable_sm90INS1_16FlashAttnFwdSm90INS1_25CollectiveMainloopFwdSm90ILi2EN4cute5tupleIJNS5_1CILi2EEENS7_ILi1EEES9_EEENS6_IJNS7_ILi128EEESB_NS7_ILi192EEEEEELi128ENS_10bfloat16_tEfNS_4arch4Sm90ELb0ELb0ELb0ELb0ELb0ELb0ELb0ELb1ELb1ELb0ELb0ELb0EEENS1_21CollectiveEpilogueFwdINS6_IJSB_SB_SB_EEESA_SE_SG_Li256ELb0ELb0ELb0ELb0EEENS1_29StaticPersistentTileSchedulerILb0EEEEEEEEEvNT_6ParamsE,@"STO_CUDA_ENTRY STV_DEFAULT"
_ZN7cutlass13device_kernelIN5flash11enable_sm90INS1_16FlashAttnFwdSm90INS1_25CollectiveMainloopFwdSm90ILi2EN4cute5tupleIJNS5_1CILi2EEENS7_ILi1EEES9_EEENS6_IJNS7_ILi128EEESB_NS7_ILi192EEEEEELi128ENS_10bfloat16_tEfNS_4arch4Sm90ELb0ELb0ELb0ELb0ELb0ELb0ELb0ELb1ELb1ELb0ELb0ELb0EEENS1_21CollectiveEpilogueFwdINS6_IJSB_SB_SB_EEESA_SE_SG_Li256ELb0ELb0ELb0ELb0EEENS1_29StaticPersistentTileSchedulerILb0EEEEEEEEEvNT_6ParamsE:
[----:B------:R-:W-:Y:S01]  /*0000*/  LDC R1, c[0x0][0x37c] ;  /* 0x0000df00ff017b82 */ /* 0x000fe20000000800 */
[----:B------:R-:W-:Y:S05]  /*0010*/  EXIT ;  /* 0x000000000000794d */ /* 0x000fea0003800000 */
.L_x_1:
        /* <DEDUP_REMOVED lines=14> */
.L_x_11:


//--------------------- .text._ZN7cutlass13device_kernelIN5flash11enable_sm90INS1_16FlashAttnFwdSm90INS1_25CollectiveMainloopFwdSm90ILi2EN4cute5tupleIJNS5_1CILi1EEES8_S8_EEENS6_IJNS7_ILi128EEESA_NS7_ILi192EEEEEELi128ENS_10bfloat16_tEfNS_4arch4Sm90ELb0ELb0ELb0ELb1ELb0ELb0ELb0ELb1ELb1ELb0ELb0ELb0EEENS1_21CollectiveEpilogueFwdINS6_IJSA_SA_SA_EEES9_SD_SF_Li256ELb1ELb0ELb0ELb0EEENS1_36VarlenDynamicPersistentTileSchedulerILi128ELi128ELi256ELi32ELb0ELb0ELb1ELb0ELb1ELb1EEEEEEEEEvNT_6ParamsE --------------------------
	.section	.text._ZN7cutlass13device_kernelIN5flash11enable_sm90INS1_16FlashAttnFwdSm90INS1_25CollectiveMainloopFwdSm90ILi2EN4cute5tupleIJNS5_1CILi1EEES8_S8_EEENS6_IJNS7_ILi128EEESA_NS7_ILi192EEEEEELi128ENS_10bfloat16_tEfNS_4arch4Sm90ELb0ELb0ELb0ELb1ELb0ELb0ELb0ELb1ELb1ELb0ELb0ELb0EEENS1_21CollectiveEpilogueFwdINS6_IJSA_SA_SA_EEES9_SD_SF_Li256ELb1ELb0ELb0ELb0EEENS1_36VarlenDynamicPersistentTileSchedulerILi128ELi128ELi256ELi32ELb0ELb0ELb1ELb0ELb1ELb1EEEEEEEEEvNT_6ParamsE,"ax",@progbits
	.align	128
.text._ZN7cutlass13device_kernelIN5flash11enable_sm90INS1_16FlashAttnFwdSm90INS1_25CollectiveMainloopFwdSm90ILi2EN4cute5tupleIJNS5_1CILi1EEES8_S8_EEENS6_IJNS7_ILi128EEESA_NS7_ILi192EEEEEELi128ENS_10bfloat16_tEfNS_4arch4Sm90ELb0ELb0ELb0ELb1ELb0ELb0ELb0ELb1ELb1ELb0ELb0ELb0EEENS1_21CollectiveEpilogueFwdINS6_IJSA_SA_SA_EEES9_SD_SF_Li256ELb1ELb0ELb0ELb0EEENS1_36VarlenDynamicPersistentTileSchedulerILi128ELi128ELi256ELi32ELb0ELb0ELb1ELb0ELb1ELb1EEEEEEEEEvNT_6ParamsE:
        .type           _ZN7cutlass13device_kernelIN5flash11enable_sm90INS1_16FlashAttnFwdSm90INS1_25CollectiveMainloopFwdSm90ILi2EN4cute5tupleIJNS5_1CILi1EEES8_S8_EEENS6_IJNS7_ILi128EEESA_NS7_ILi192EEEEEELi128ENS_10bfloat16_tEfNS_4arch4Sm90ELb0ELb0ELb0ELb1ELb0ELb0ELb0ELb1ELb1ELb0ELb0ELb0EEENS1_21CollectiveEpilogueFwdINS6_IJSA_SA_SA_EEES9_SD_SF_Li256ELb1ELb0ELb0ELb0EEENS1_36VarlenDynamicPersistentTileSchedulerILi128ELi128ELi256ELi32ELb0ELb0ELb1ELb0ELb1ELb1EEEEEEEEEvNT_6ParamsE,@function
        .size           _ZN7cutlass13device_kernelIN5flash11enable_sm90INS1_16FlashAttnFwdSm90INS1_25CollectiveMainloopFwdSm90ILi2EN4cute5tupleIJNS5_1CILi1EEES8_S8_EEENS6_IJNS7_ILi128EEESA_NS7_ILi192EEEEEELi128ENS_10bfloat16_tEfNS_4arch4Sm90ELb0ELb0ELb0ELb1ELb0ELb0ELb0ELb1ELb1ELb0ELb0ELb0EEENS1_21CollectiveEpilogueFwdINS6_IJSA_SA_SA_EEES9_SD_SF_Li256ELb1ELb0ELb0ELb0EEENS1_36VarlenDynamicPersistentTileSchedulerILi128ELi128ELi256ELi32ELb0ELb0ELb1ELb0ELb1ELb1EEEEEEEEEvNT_6ParamsE,(.L_x_12 - _ZN7cutlass13device_kernelIN5flash11enable_sm90INS1_16FlashAttnFwdSm90INS1_25CollectiveMainloopFwdSm90ILi2EN4cute5tupleIJNS5_1CILi1EEES8_S8_EEENS6_IJNS7_ILi128EEESA_NS7_ILi192EEEEEELi128ENS_10bfloat16_tEfNS_4arch4Sm90ELb0ELb0ELb0ELb1ELb0ELb0ELb0ELb1ELb1ELb0ELb0ELb0EEENS1_21CollectiveEpilogueFwdINS6_IJSA_SA_SA_EEES9_SD_SF_Li256ELb1ELb0ELb0ELb0EEENS1_36VarlenDynamicPersistentTileSchedulerILi128ELi128ELi256ELi32ELb0ELb0ELb1ELb0ELb1ELb1EEEEEEEEEvNT_6ParamsE)
        .other          _ZN7cutlass13device_kernelIN5flash11enable_sm90INS1_16FlashAttnFwdSm90INS1_25CollectiveMainloopFwdSm90ILi2EN4cute5tupleIJNS5_1CILi1EEES8_S8_EEENS6_IJNS7_ILi128EEESA_NS7_ILi192EEEEEELi128ENS_10bfloat16_tEfNS_4arch4Sm90ELb0ELb0ELb0ELb1ELb0ELb0ELb0ELb1ELb1ELb0ELb0ELb0EEENS1_21CollectiveEpilogueFwdINS6_IJSA_SA_SA_EEES9_SD_SF_Li256ELb1ELb0ELb0ELb0EEENS1_36VarlenDynamicPersistentTileSchedulerILi128ELi128ELi256ELi32ELb0ELb0ELb1ELb0ELb1ELb1EEEEEEEEEvNT_6ParamsE,@"STO_CUDA_ENTRY STV_DEFAULT"
_ZN7cutlass13device_kernelIN5flash11enable_sm90INS1_16FlashAttnFwdSm90INS1_25CollectiveMainloopFwdSm90ILi2EN4cute5tupleIJNS5_1CILi1EEES8_S8_EEENS6_IJNS7_ILi128EEESA_NS7_ILi192EEEEEELi128ENS_10bfloat16_tEfNS_4arch4Sm90ELb0ELb0ELb0ELb1ELb0ELb0ELb0ELb1ELb1ELb0ELb0ELb0EEENS1_21CollectiveEpilogueFwdINS6_IJSA_SA_SA_EEES9_SD_SF_Li256ELb1ELb0ELb0ELb0EEENS1_36VarlenDynamicPersistentTileSchedulerILi128ELi128ELi256ELi32ELb0ELb0ELb1ELb0ELb1ELb1EEEEEEEEEvNT_6ParamsE:
[----:B------:R-:W-:Y:S01]  /*0000*/  LDC R1, c[0x0][0x37c] ;  /* 0x0000df00ff017b82 */ /* 0x000fe20000000800 */
[----:B------:R-:W-:Y:S05]  /*0010*/  EXIT ;  /* 0x000000000000794d */ /* 0x000fea0003800000 */
.L_x_2:
        /* <DEDUP_REMOVED lines=14> */
.L_x_12:


//--------------------- .text._ZN7cutlass13device_kernelIN5flash11enable_sm90INS1_16FlashAttnFwdSm90INS1_25CollectiveMainloopFwdSm90ILi2EN4cute5tupleIJNS5_1CILi1EEES8_S8_EEENS6_IJNS7_ILi128EEESA_NS7_ILi192EEEEEELi128ENS_10bfloat16_tEfNS_4arch4Sm90ELb0ELb0ELb0ELb1ELb0ELb1ELb0ELb1ELb1ELb0ELb0ELb0EEENS1_21CollectiveEpilogueFwdINS6_IJSA_SA_SA_EEES9_SD_SF_Li256ELb1ELb0ELb0ELb0EEENS1_36VarlenDynamicPersistentTileSchedulerILi128ELi128ELi256ELi32ELb0ELb0ELb1ELb0ELb1ELb1EEEEEEEEEvNT_6ParamsE --------------------------
	.section	.text._ZN7cutlass13device_kernelIN5flash11enable_sm90INS1_16FlashAttnFwdSm90INS1_25CollectiveMainloopFwdSm90ILi2EN4cute5tupleIJNS5_1CILi1EEES8_S8_EEENS6_IJNS7_ILi128EEESA_NS7_ILi192EEEEEELi128ENS_10bfloat16_tEfNS_4arch4Sm90ELb0ELb0ELb0ELb1ELb0ELb1ELb0ELb1ELb1ELb0ELb0ELb0EEENS1_21CollectiveEpilogueFwdINS6_IJSA_SA_SA_EEES9_SD_SF_Li256ELb1ELb0ELb0ELb0EEENS1_36VarlenDynamicPersistentTileSchedulerILi128ELi128ELi256ELi32ELb0ELb0ELb1ELb0ELb1ELb1EEEEEEEEEvNT_6ParamsE,"ax",@progbits
	.align	128
.text._ZN7cutlass13device_kernelIN5flash11enable_sm90INS1_16FlashAttnFwdSm90INS1_25CollectiveMainloopFwdSm90ILi2EN4cute5tupleIJNS5_1CILi1EEES8_S8_EEENS6_IJNS7_ILi128EEESA_NS7_ILi192EEEEEELi128ENS_10bfloat16_tEfNS_4arch4Sm90ELb0ELb0ELb0ELb1ELb0ELb1ELb0ELb1ELb1ELb0ELb0ELb0EEENS1_21CollectiveEpilogueFwdINS6_IJSA_SA_SA_EEES9_SD_SF_Li256ELb1ELb0ELb0ELb0EEENS1_36VarlenDynamicPersistentTileSchedulerILi128ELi128ELi256ELi32ELb0ELb0ELb1ELb0ELb1ELb1EEEEEEEEEvNT_6ParamsE:
        .type           _ZN7cutlass13device_kernelIN5flash11enable_sm90INS1_16FlashAttnFwdSm90INS1_25CollectiveMainloopFwdSm90ILi2EN4cute5tupleIJNS5_1CILi1EEES8_S8_EEENS6_IJNS7_ILi128EEESA_NS7_ILi192EEEEEELi128ENS_10bfloat16_tEfNS_4arch4Sm90ELb0ELb0ELb0ELb1ELb0ELb1ELb0ELb1ELb1ELb0ELb0ELb0EEENS1_21CollectiveEpilogueFwdINS6_IJSA_SA_SA_EEES9_SD_SF_Li256ELb1ELb0ELb0ELb0EEENS1_36VarlenDynamicPersistentTileSchedulerILi128ELi128ELi256ELi32ELb0ELb0ELb1ELb0ELb1ELb1EEEEEEEEEvNT_6ParamsE,@function
        .size           _ZN7cutlass13device_kernelIN5flash11enable_sm90INS1_16FlashAttnFwdSm90INS1_25CollectiveMainloopFwdSm90ILi2EN4cute5tupleIJNS5_1CILi1EEES8_S8_EEENS6_IJNS7_ILi128EEESA_NS7_ILi192EEEEEELi128ENS_10bfloat16_tEfNS_4arch4Sm90ELb0ELb0ELb0ELb1ELb0ELb1ELb0ELb1ELb1ELb0ELb0ELb0EEENS1_21CollectiveEpilogueFwdINS6_IJSA_SA_SA_EEES9_SD_SF_Li256ELb1ELb0ELb0ELb0EEENS1_36VarlenDynamicPersistentTileSchedulerILi128ELi128ELi256ELi32ELb0ELb0ELb1ELb0ELb1ELb1EEEEEEEEEvNT_6ParamsE,(.L_x_13 - _ZN7cutlass13device_kernelIN5flash11enable_sm90INS1_16FlashAttnFwdSm90INS1_25CollectiveMainloopFwdSm90ILi2EN4cute5tupleIJNS5_1CILi1EEES8_S8_EEENS6_IJNS7_ILi128EEESA_NS7_ILi192EEEEEELi128ENS_10bfloat16_tEfNS_4arch4Sm90ELb0ELb0ELb0ELb1ELb0ELb1ELb0ELb1ELb1ELb0ELb0ELb0EEENS1_21CollectiveEpilogueFwdINS6_IJSA_SA_SA_EEES9_SD_SF_Li256ELb1ELb0ELb0ELb0EEENS1_36VarlenDynamicPersistentTileSchedulerILi128ELi128ELi256ELi32ELb0ELb0ELb1ELb0ELb1ELb1EEEEEEEEEvNT_6ParamsE)
        .other          _ZN7cutlass13device_kernelIN5flash11enable_sm90INS1_16FlashAttnFwdSm90INS1_25CollectiveMainloopFwdSm90ILi2EN4cute5tupleIJNS5_1CILi1EEES8_S8_EEENS6_IJNS7_ILi128EEESA_NS7_ILi192EEEEEELi128ENS_10bfloat16_tEfNS_4arch4Sm90ELb0ELb0ELb0ELb1ELb0ELb1ELb0ELb1ELb1ELb0ELb0ELb0EEENS1_21CollectiveEpilogueFwdINS6_IJSA_SA_SA_EEES9_SD_SF_Li256ELb1ELb0ELb0ELb0EEENS1_36VarlenDynamicPersistentTileSchedulerILi128ELi128ELi256ELi32ELb0ELb0ELb1ELb0ELb1ELb1EEEEEEEEEvNT_6ParamsE,@"STO_CUDA_ENTRY STV_DEFAULT"
_ZN7cutlass13device_kernelIN5flash11enable_sm90INS1_16FlashAttnFwdSm90INS1_25CollectiveMainloopFwdSm90ILi2EN4cute5tupleIJNS5_1CILi1EEES8_S8_EEENS6_IJNS7_ILi128EEESA_NS7_ILi192EEEEEELi128ENS_10bfloat16_tEfNS_4arch4Sm90ELb0ELb0ELb0ELb1ELb0ELb1ELb0ELb1ELb1ELb0ELb0ELb0EEENS1_21CollectiveEpilogueFwdINS6_IJSA_SA_SA_EEES9_SD_SF_Li256ELb1ELb0ELb0ELb0EEENS1_36VarlenDynamicPersistentTileSchedulerILi128ELi128ELi256ELi32ELb0ELb0ELb1ELb0ELb1ELb1EEEEEEEEEvNT_6ParamsE:
[----:B------:R-:W-:Y:S01]  /*0000*/  LDC R1, c[0x0][0x37c] ;  /* 0x0000df00ff017b82 */ /* 0x000fe20000000800 */
[----:B------:R-:W-:Y:S05]  /*0010*/  EXIT ;  /* 0x000000000000794d */ /* 0x000fea0003800000 */
.L_x_3:
        /* <DEDUP_REMOVED lines=14> */
.L_x_13:


//--------------------- .text._ZN7cutlass13device_kernelIN5flash11enable_sm90INS1_16FlashAttnFwdSm90INS1_25CollectiveMainloopFwdSm90ILi2EN4cute5tupleIJNS5_1CILi1EEES8_S8_EEENS6_IJNS7_ILi128EEENS7_ILi96EEENS7_ILi192EEEEEELi128ENS_10bfloat16_tEfNS_4arch4Sm90ELb0ELb1ELb0ELb0ELb0ELb0ELb0ELb1ELb1ELb0ELb0ELb0EEENS1_21CollectiveEpilogueFwdINS6_IJSA_SA_SB_EEES9_SE_SG_Li256ELb0ELb0ELb0ELb0EEENS1_30DynamicPersistentTileSchedulerILi256ELi32ELb0ELb0ELb1EEEEEEEEEvNT_6ParamsE --------------------------
	.section	.text._ZN7cutlass13device_kernelIN5flash11enable_sm90INS1_16FlashAttnFwdSm90INS1_25CollectiveMainloopFwdSm90ILi2EN4cute5tupleIJNS5_1CILi1EEES8_S8_EEENS6_IJNS7_ILi128EEENS7_ILi96EEENS7_ILi192EEEEEELi128ENS_10bfloat16_tEfNS_4arch4Sm90ELb0ELb1ELb0ELb0ELb0ELb0ELb0ELb1ELb1ELb0ELb0ELb0EEENS1_21CollectiveEpilogueFwdINS6_IJSA_SA_SB_EEES9_SE_SG_Li256ELb0ELb0ELb0ELb0EEENS1_30DynamicPersistentTileSchedulerILi256ELi32ELb0ELb0ELb1EEEEEEEEEvNT_6ParamsE,"ax",@progbits
	.align	128
.text._ZN7cutlass13device_kernelIN5flash11enable_sm90INS1_16FlashAttnFwdSm90INS1_25CollectiveMainloopFwdSm90ILi2EN4cute5tupleIJNS5_1CILi1EEES8_S8_EEENS6_IJNS7_ILi128EEENS7_ILi96EEENS7_ILi192EEEEEELi128ENS_10bfloat16_tEfNS_4arch4Sm90ELb0ELb1ELb0ELb0ELb0ELb0ELb0ELb1ELb1ELb0ELb0ELb0EEENS1_21CollectiveEpilogueFwdINS6_IJSA_SA_SB_EEES9_SE_SG_Li256ELb0ELb0ELb0ELb0EEENS1_30DynamicPersistentTileSchedulerILi256ELi32ELb0ELb0ELb1EEEEEEEEEvNT_6ParamsE:
        .type           _ZN7cutlass13device_kernelIN5flash11enable_sm90INS1_16FlashAttnFwdSm90INS1_25CollectiveMainloopFwdSm90ILi2EN4cute5tupleIJNS5_1CILi1EEES8_S8_EEENS6_IJNS7_ILi128EEENS7_ILi96EEENS7_ILi192EEEEEELi128ENS_10bfloat16_tEfNS_4arch4Sm90ELb0ELb1ELb0ELb0ELb0ELb0ELb0ELb1ELb1ELb0ELb0ELb0EEENS1_21CollectiveEpilogueFwdINS6_IJSA_SA_SB_EEES9_SE_SG_Li256ELb0ELb0ELb0ELb0EEENS1_30DynamicPersistentTileSchedulerILi256ELi32ELb0ELb0ELb1EEEEEEEEEvNT_6ParamsE,@function
        .size           _ZN7cutlass13device_kernelIN5flash11enable_sm90INS1_16FlashAttnFwdSm90INS1_25CollectiveMainloopFwdSm90ILi2EN4cute5tupleIJNS5_1CILi1EEES8_S8_EEENS6_IJNS7_ILi128EEENS7_ILi96EEENS7_ILi192EEEEEELi128ENS_10bfloat16_tEfNS_4arch4Sm90ELb0ELb1ELb0ELb0ELb0ELb0ELb0ELb1ELb1ELb0ELb0ELb0EEENS1_21CollectiveEpilogueFwdINS6_IJSA_SA_SB_EEES9_SE_SG_Li256ELb0ELb0ELb0ELb0EEENS1_30DynamicPersistentTileSchedulerILi256ELi32ELb0ELb0ELb1EEEEEEEEEvNT_6ParamsE,(.L_x_14 - _ZN7cutlass13device_kernelIN5flash11enable_sm90INS1_16FlashAttnFwdSm90INS1_25CollectiveMainloopFwdSm90ILi2EN4cute5tupleIJNS5_1CILi1EEES8_S8_EEENS6_IJNS7_ILi128EEENS7_ILi96EEENS7_ILi192EEEEEELi128ENS_10bfloat16_tEfNS_4arch4Sm90ELb0ELb1ELb0ELb0ELb0ELb0ELb0ELb1ELb1ELb0ELb0ELb0EEENS1_21CollectiveEpilogueFwdINS6_IJSA_SA_SB_EEES9_SE_SG_Li256ELb0ELb0ELb0ELb0EEENS1_30DynamicPersistentTileSchedulerILi256ELi32ELb0ELb0ELb1EEEEEEEEEvNT_6ParamsE)
        .other          _ZN7cutlass13device_kernelIN5flash11enable_sm90INS1_16FlashAttnFwdSm90INS1_25CollectiveMainloopFwdSm90ILi2EN4cute5tupleIJNS5_1CILi1EEES8_S8_EEENS6_IJNS7_ILi128EEENS7_ILi96EEENS7_ILi192EEEEEELi128ENS_10bfloat16_tEfNS_4arch4Sm90ELb0ELb1ELb0ELb0ELb0ELb0ELb0ELb1ELb1ELb0ELb0ELb0EEENS1_21CollectiveEpilogueFwdINS6_IJSA_SA_SB_EEES9_SE_SG_Li256ELb0ELb0ELb0ELb0EEENS1_30DynamicPersistentTileSchedulerILi256ELi32ELb0ELb0ELb1EEEEEEEEEvNT_6ParamsE,@"STO_CUDA_ENTRY STV_DEFAULT"
_ZN7cutlass13device_kernelIN5flash11enable_sm90INS1_16FlashAttnFwdSm90INS1_25CollectiveMainloopFwdSm90ILi2EN4cute5tupleIJNS5_1CILi1EEES8_S8_EEENS6_IJNS7_ILi128EEENS7_ILi96EEENS7_ILi192EEEEEELi128ENS_10bfloat16_tEfNS_4arch4Sm90ELb0ELb1ELb0ELb0ELb0ELb0ELb0ELb1ELb1ELb0ELb0ELb0EEENS1_21CollectiveEpilogueFwdINS6_IJSA_SA_SB_EEES9_SE_SG_Li256ELb0ELb0ELb0ELb0EEENS1_30DynamicPersistentTileSchedulerILi256ELi32ELb0ELb0ELb1EEEEEEEEEvNT_6ParamsE:
[----:B------:R-:W-:Y:S01]  /*0000*/  LDC R1, c[0x0][0x37c] ;  /* 0x0000df00ff017b82 */ /* 0x000fe20000000800 */
[----:B------:R-:W-:Y:S05]  /*0010*/  EXIT ;  /* 0x000000000000794d */ /* 0x000fea0003800000 */
.L_x_4:
        /* <DEDUP_REMOVED lines=14> */
.L_x_14:


//--------------------- .text._ZN7cutlass13device_kernelIN5flash11enable_sm90INS1_16FlashAttnFwdSm90INS1_25CollectiveMainloopFwdSm90ILi2EN4cute5tupleIJNS5_1CILi1EEES8_S8_EEENS6_IJNS7_ILi128EEENS7_ILi96EEENS7_ILi192EEEEEELi128ENS_10bfloat16_tEfNS_4arch4Sm90ELb0ELb1ELb0ELb1ELb0ELb0ELb0ELb1ELb1ELb0ELb0ELb0EEENS1_21CollectiveEpilogueFwdINS6_IJSA_SA_SB_EEES9_SE_SG_Li256ELb1ELb0ELb0ELb0EEENS1_36VarlenDynamicPersistentTileSchedulerILi128ELi96ELi256ELi32ELb0ELb0ELb1ELb1ELb0ELb1EEEEEEEEEvNT_6ParamsE --------------------------
	.section	.text._ZN7cutlass13device_kernelIN5flash11enable_sm90INS1_16FlashAttnFwdSm90INS1_25CollectiveMainloopFwdSm90ILi2EN4cute5tupleIJNS5_1CILi1EEES8_S8_EEENS6_IJNS7_ILi128EEENS7_ILi96EEENS7_ILi192EEEEEELi128ENS_10bfloat16_tEfNS_4arch4Sm90ELb0ELb1ELb0ELb1ELb0ELb0ELb0ELb1ELb1ELb0ELb0ELb0EEENS1_21CollectiveEpilogueFwdINS6_IJSA_SA_SB_EEES9_SE_SG_Li256ELb1ELb0ELb0ELb0EEENS1_36VarlenDynamicPersistentTileSchedulerILi128ELi96ELi256ELi32ELb0ELb0ELb1ELb1ELb0ELb1EEEEEEEEEvNT_6ParamsE,"ax",@progbits
	.align	128
.text._ZN7cutlass13device_kernelIN5flash11enable_sm90INS1_16FlashAttnFwdSm90INS1_25CollectiveMainloopFwdSm90ILi2EN4cute5tupleIJNS5_1CILi1EEES8_S8_EEENS6_IJNS7_ILi128EEENS7_ILi96EEENS7_ILi192EEEEEELi128ENS_10bfloat16_tEfNS_4arch4Sm90ELb0ELb1ELb0ELb1ELb0ELb0ELb0ELb1ELb1ELb0ELb0ELb0EEENS1_21CollectiveEpilogueFwdINS6_IJSA_SA_SB_EEES9_SE_SG_Li256ELb1ELb0ELb0ELb0EEENS1_36VarlenDynamicPersistentTileSchedulerILi128ELi96ELi256ELi32ELb0ELb0ELb1ELb1ELb0ELb1EEEEEEEEEvNT_6ParamsE:
        .type           _ZN7cutlass13device_kernelIN5flash11enable_sm90INS1_16FlashAttnFwdSm90INS1_25CollectiveMainloopFwdSm90ILi2EN4cute5tupleIJNS5_1CILi1EEES8_S8_EEENS6_IJNS7_ILi128EEENS7_ILi96EEENS7_ILi192EEEEEELi128ENS_10bfloat16_tEfNS_4arch4Sm90ELb0ELb1ELb0ELb1ELb0ELb0ELb0ELb1ELb1ELb0ELb0ELb0EEENS1_21CollectiveEpilogueFwdINS6_IJSA_SA_SB_EEES9_SE_SG_Li256ELb1ELb0ELb0ELb0EEENS1_36VarlenDynamicPersistentTileSchedulerILi128ELi96ELi256ELi32ELb0ELb0ELb1ELb1ELb0ELb1EEEEEEEEEvNT_6ParamsE,@function
        .size           _ZN7cutlass13device_kernelIN5flash11enable_sm90INS1_16FlashAttnFwdSm90INS1_25CollectiveMainloopFwdSm90ILi2EN4cute5tupleIJNS5_1CILi1EEES8_S8_EEENS6_IJNS7_ILi128EEENS7_ILi96EEENS7_ILi192EEEEEELi128ENS_10bfloat16_tEfNS_4arch4Sm90ELb0ELb1ELb0ELb1ELb0ELb0ELb0ELb1ELb1ELb0ELb0ELb0EEENS1_21CollectiveEpilogueFwdINS6_IJSA_SA_SB_EEES9_SE_SG_Li256ELb1ELb0ELb0ELb0EEENS1_36VarlenDynamicPersistentTileSchedulerILi128ELi96ELi256ELi32ELb0ELb0ELb1ELb1ELb0ELb1EEEEEEEEEvNT_6ParamsE,(.L_x_15 - _ZN7cutlass13device_kernelIN5flash11enable_sm90INS1_16FlashAttnFwdSm90INS1_25CollectiveMainloopFwdSm90ILi2EN4cute5tupleIJNS5_1CILi1EEES8_S8_EEENS6_IJNS7_ILi128EEENS7_ILi96EEENS7_ILi192EEEEEELi128ENS_10bfloat16_tEfNS_4arch4Sm90ELb0ELb1ELb0ELb1ELb0ELb0ELb0ELb1ELb1ELb0ELb0ELb0EEENS1_21CollectiveEpilogueFwdINS6_IJSA_SA_SB_EEES9_SE_SG_Li256ELb1ELb0ELb0ELb0EEENS1_36VarlenDynamicPersistentTileSchedulerILi128ELi96ELi256ELi32ELb0ELb0ELb1ELb1ELb0ELb1EEEEEEEEEvNT_6ParamsE)
        .other          _ZN7cutlass13device_kernelIN5flash11enable_sm90INS1_16FlashAttnFwdSm90INS1_25CollectiveMainloopFwdSm90ILi2EN4cute5tupleIJNS5_1CILi1EEES8_S8_EEENS6_IJNS7_ILi128EEENS7_ILi96EEENS7_ILi192EEEEEELi128ENS_10bfloat16_tEfNS_4arch4Sm90ELb0ELb1ELb0ELb1ELb0ELb0ELb0ELb1ELb1ELb0ELb0ELb0EEENS1_21CollectiveEpilogueFwdINS6_IJSA_SA_SB_EEES9_SE_SG_Li256ELb1ELb0ELb0ELb0EEENS1_36VarlenDynamicPersistentTileSchedulerILi128ELi96ELi256ELi32ELb0ELb0ELb1ELb1ELb0ELb1EEEEEEEEEvNT_6ParamsE,@"STO_CUDA_ENTRY STV_DEFAULT"
_ZN7cutlass13device_kernelIN5flash11enable_sm90INS1_16FlashAttnFwdSm90INS1_25CollectiveMainloopFwdSm90ILi2EN4cute5tupleIJNS5_1CILi1EEES8_S8_EEENS6_IJNS7_ILi128EEENS7_ILi96EEENS7_ILi192EEEEEELi128ENS_10bfloat16_tEfNS_4arch4Sm90ELb0ELb1ELb0ELb1ELb0ELb0ELb0ELb1ELb1ELb0ELb0ELb0EEENS1_21CollectiveEpilogueFwdINS6_IJSA_SA_SB_EEES9_SE_SG_Li256ELb1ELb0ELb0ELb0EEENS1_36VarlenDynamicPersistentTileSchedulerILi128ELi96ELi256ELi32ELb0ELb0ELb1ELb1ELb0ELb1EEEEEEEEEvNT_6ParamsE:
[----:B------:R-:W-:Y:S01]  /*0000*/  LDC R1, c[0x0][0x37c] ;  /* 0x0000df00ff017b82 */ /* 0x000fe20000000800 */
[----:B------:R-:W-:Y:S05]  /*0010*/  EXIT ;  /* 0x000000000000794d */ /* 0x000fea0003800000 */
.L_x_5:
        /* <DEDUP_REMOVED lines=14> */
.L_x_15:


//--------------------- .text._ZN7cutlass13device_kernelIN5flash11enable_sm90INS1_16FlashAttnFwdSm90INS1_25CollectiveMainloopFwdSm90ILi2EN4cute5tupleIJNS5_1CILi1EEES8_S8_EEENS6_IJNS7_ILi128EEENS7_ILi96EEENS7_ILi192EEEEEELi128ENS_10bfloat16_tEfNS_4arch4Sm90ELb0ELb1ELb0ELb1ELb0ELb1ELb0ELb1ELb1ELb0ELb0ELb0EEENS1_21CollectiveEpilogueFwdINS6_IJSA_SA_SB_EEES9_SE_SG_Li256ELb1ELb0ELb0ELb0EEENS1_36VarlenDynamicPersistentTileSchedulerILi128ELi96ELi256ELi32ELb0ELb0ELb1ELb1ELb0ELb1EEEEEEEEEvNT_6ParamsE --------------------------
	.section	.text._ZN7cutlass13device_kernelIN5flash11enable_sm90INS1_16FlashAttnFwdSm90INS1_25CollectiveMainloopFwdSm90ILi2EN4cute5tupleIJNS5_1CILi1EEES8_S8_EEENS6_IJNS7_ILi128EEENS7_ILi96EEENS7_ILi192EEEEEELi128ENS_10bfloat16_tEfNS_4arch4Sm90ELb0ELb1ELb0ELb1ELb0ELb1ELb0ELb1ELb1ELb0ELb0ELb0EEENS1_21CollectiveEpilogueFwdINS6_IJSA_SA_SB_EEES9_SE_SG_Li256ELb1ELb0ELb0ELb0EEENS1_36VarlenDynamicPersistentTileSchedulerILi128ELi96ELi256ELi32ELb0ELb0ELb1ELb1ELb0ELb1EEEEEEEEEvNT_6ParamsE,"ax",@progbits
	.align	128
.text._ZN7cutlass13device_kernelIN5flash11enable_sm90INS1_16FlashAttnFwdSm90INS1_25CollectiveMainloopFwdSm90ILi2EN4cute5tupleIJNS5_1CILi1EEES8_S8_EEENS6_IJNS7_ILi128EEENS7_ILi96EEENS7_ILi192EEEEEELi128ENS_10bfloat16_tEfNS_4arch4Sm90ELb0ELb1ELb0ELb1ELb0ELb1ELb0ELb1ELb1ELb0ELb0ELb0EEENS1_21CollectiveEpilogueFwdINS6_IJSA_SA_SB_EEES9_SE_SG_Li256ELb1ELb0ELb0ELb0EEENS1_36VarlenDynamicPersistentTileSchedulerILi128ELi96ELi256ELi32ELb0ELb0ELb1ELb1ELb0ELb1EEEEEEEEEvNT_6ParamsE:
        .type           _ZN7cutlass13device_kernelIN5flash11enable_sm90INS1_16FlashAttnFwdSm90INS1_25CollectiveMainloopFwdSm90ILi2EN4cute5tupleIJNS5_1CILi1EEES8_S8_EEENS6_IJNS7_ILi128EEENS7_ILi96EEENS7_ILi192EEEEEELi128ENS_10bfloat16_tEfNS_4arch4Sm90ELb0ELb1ELb0ELb1ELb0ELb1ELb0ELb1ELb1ELb0ELb0ELb0EEENS1_21CollectiveEpilogueFwdINS6_IJSA_SA_SB_EEES9_SE_SG_Li256ELb1ELb0ELb0ELb0EEENS1_36VarlenDynamicPersistentTileSchedulerILi128ELi96ELi256ELi32ELb0ELb0ELb1ELb1ELb0ELb1EEEEEEEEEvNT_6ParamsE,@function
        .size           _ZN7cutlass13device_kernelIN5flash11enable_sm90INS1_16FlashAttnFwdSm90INS1_25CollectiveMainloopFwdSm90ILi2EN4cute5tupleIJNS5_1CILi1EEES8_S8_EEENS6_IJNS7_ILi128EEENS7_ILi96EEENS7_ILi192EEEEEELi128ENS_10bfloat16_tEfNS_4arch4Sm90ELb0ELb1ELb0ELb1ELb0ELb1ELb0ELb1ELb1ELb0ELb0ELb0EEENS1_21CollectiveEpilogueFwdINS6_IJSA_SA_SB_EEES9_SE_SG_Li256ELb1ELb0ELb0ELb0EEENS1_36VarlenDynamicPersistentTileSchedulerILi128ELi96ELi256ELi32ELb0ELb0ELb1ELb1ELb0ELb1EEEEEEEEEvNT_6ParamsE,(.L_x_16 - _ZN7cutlass13device_kernelIN5flash11enable_sm90INS1_16FlashAttnFwdSm90INS1_25CollectiveMainloopFwdSm90ILi2EN4cute5tupleIJNS5_1CILi1EEES8_S8_EEENS6_IJNS7_ILi128EEENS7_ILi96EEENS7_ILi192EEEEEELi128ENS_10bfloat16_tEfNS_4arch4Sm90ELb0ELb1ELb0ELb1ELb0ELb1ELb0ELb1ELb1ELb0ELb0ELb0EEENS1_21CollectiveEpilogueFwdINS6_IJSA_SA_SB_EEES9_SE_SG_Li256ELb1ELb0ELb0ELb0EEENS1_36VarlenDynamicPersistentTileSchedulerILi128ELi96ELi256ELi32ELb0ELb0ELb1ELb1ELb0ELb1EEEEEEEEEvNT_6ParamsE)
        .other          _ZN7cutlass13device_kernelIN5flash11enable_sm90INS1_16FlashAttnFwdSm90INS1_25CollectiveMainloopFwdSm90ILi2EN4cute5tupleIJNS5_1CILi1EEES8_S8_EEENS6_IJNS7_ILi128EEENS7_ILi96EEENS7_ILi192EEEEEELi128ENS_10bfloat16_tEfNS_4arch4Sm90ELb0ELb1ELb0ELb1ELb0ELb1ELb0ELb1ELb1ELb0ELb0ELb0EEENS1_21CollectiveEpilogueFwdINS6_IJSA_SA_SB_EEES9_SE_SG_Li256ELb1ELb0ELb0ELb0EEENS1_36VarlenDynamicPersistentTileSchedulerILi128ELi96ELi256ELi32ELb0ELb0ELb1ELb1ELb0ELb1EEEEEEEEEvNT_6ParamsE,@"STO_CUDA_ENTRY STV_DEFAULT"
_ZN7cutlass13device_kernelIN5flash11enable_sm90INS1_16FlashAttnFwdSm90INS1_25CollectiveMainloopFwdSm90ILi2EN4cute5tupleIJNS5_1CILi1EEES8_S8_EEENS6_IJNS7_ILi128EEENS7_ILi96EEENS7_ILi192EEEEEELi128ENS_10bfloat16_tEfNS_4arch4Sm90ELb0ELb1ELb0ELb1ELb0ELb1ELb0ELb1ELb1ELb0ELb0ELb0EEENS1_21CollectiveEpilogueFwdINS6_IJSA_SA_SB_EEES9_SE_SG_Li256ELb1ELb0ELb0ELb0EEENS1_36VarlenDynamicPersistentTileSchedulerILi128ELi96ELi256ELi32ELb0ELb0ELb1ELb1ELb0ELb1EEEEEEEEEvNT_6ParamsE:
[----:B------:R-:W-:Y:S01]  /*0000*/  LDC R1, c[0x0][0x37c] ;  /* 0x0000df00ff017b82 */ /* 0x000fe20000000800 */
[----:B------:R-:W-:Y:S05]  /*0010*/  EXIT ;  /* 0x000000000000794d */ /* 0x000fea0003800000 */
.L_x_6:
        /* <DEDUP_REMOVED lines=14> */
.L_x_16:


//--------------------- .text._ZN7cutlass13device_kernelIN5flash11enable_sm90INS1_16FlashAttnFwdSm90INS1_25CollectiveMainloopFwdSm90ILi2EN4cute5tupleIJNS5_1CILi1EEES8_S8_EEENS6_IJNS7_ILi128EEESA_NS7_ILi192EEEEEELi128ENS_10bfloat16_tEfNS_4arch4Sm90ELb1ELb0ELb0ELb0ELb0ELb0ELb0ELb1ELb1ELb0ELb0ELb0EEENS1_21CollectiveEpilogueFwdINS6_IJSA_SA_SA_EEES9_SD_SF_Li256ELb0ELb0ELb0ELb0EEENS1_30DynamicPersistentTileSchedulerILi256ELi32ELb0ELb0ELb1EEEEEEEEEvNT_6ParamsE --------------------------
	.section	.text._ZN7cutlass13device_kernelIN5flash11enable_sm90INS1_16FlashAttnFwdSm90INS1_25CollectiveMainloopFwdSm90ILi2EN4cute5tupleIJNS5_1CILi1EEES8_S8_EEENS6_IJNS7_ILi128EEESA_NS7_ILi192EEEEEELi128ENS_10bfloat16_tEfNS_4arch4Sm90ELb1ELb0ELb0ELb0ELb0ELb0ELb0ELb1ELb1ELb0ELb0ELb0EEENS1_21CollectiveEpilogueFwdINS6_IJSA_SA_SA_EEES9_SD_SF_Li256ELb0ELb0ELb0ELb0EEENS1_30DynamicPersistentTileSchedulerILi256ELi32ELb0ELb0ELb1EEEEEEEEEvNT_6ParamsE,"ax",@progbits
	.align	128
.text._ZN7cutlass13device_kernelIN5flash11enable_sm90INS1_16FlashAttnFwdSm90INS1_25CollectiveMainloopFwdSm90ILi2EN4cute5tupleIJNS5_1CILi1EEES8_S8_EEENS6_IJNS7_ILi128EEESA_NS7_ILi192EEEEEELi128ENS_10bfloat16_tEfNS_4arch4Sm90ELb1ELb0ELb0ELb0ELb0ELb0ELb0ELb1ELb1ELb0ELb0ELb0EEENS1_21CollectiveEpilogueFwdINS6_IJSA_SA_SA_EEES9_SD_SF_Li256ELb0ELb0ELb0ELb0EEENS1_30DynamicPersistentTileSchedulerILi256ELi32ELb0ELb0ELb1EEEEEEEEEvNT_6ParamsE:
        .type           _ZN7cutlass13device_kernelIN5flash11enable_sm90INS1_16FlashAttnFwdSm90INS1_25CollectiveMainloopFwdSm90ILi2EN4cute5tupleIJNS5_1CILi1EEES8_S8_EEENS6_IJNS7_ILi128EEESA_NS7_ILi192EEEEEELi128ENS_10bfloat16_tEfNS_4arch4Sm90ELb1ELb0ELb0ELb0ELb0ELb0ELb0ELb1ELb1ELb0ELb0ELb0EEENS1_21CollectiveEpilogueFwdINS6_IJSA_SA_SA_EEES9_SD_SF_Li256ELb0ELb0ELb0ELb0EEENS1_30DynamicPersistentTileSchedulerILi256ELi32ELb0ELb0ELb1EEEEEEEEEvNT_6ParamsE,@function
        .size           _ZN7cutlass13device_kernelIN5flash11enable_sm90INS1_16FlashAttnFwdSm90INS1_25CollectiveMainloopFwdSm90ILi2EN4cute5tupleIJNS5_1CILi1EEES8_S8_EEENS6_IJNS7_ILi128EEESA_NS7_ILi192EEEEEELi128ENS_10bfloat16_tEfNS_4arch4Sm90ELb1ELb0ELb0ELb0ELb0ELb0ELb0ELb1ELb1ELb0ELb0ELb0EEENS1_21CollectiveEpilogueFwdINS6_IJSA_SA_SA_EEES9_SD_SF_Li256ELb0ELb0ELb0ELb0EEENS1_30DynamicPersistentTileSchedulerILi256ELi32ELb0ELb0ELb1EEEEEEEEEvNT_6ParamsE,(.L_x_17 - _ZN7cutlass13device_kernelIN5flash11enable_sm90INS1_16FlashAttnFwdSm90INS1_25CollectiveMainloopFwdSm90ILi2EN4cute5tupleIJNS5_1CILi1EEES8_S8_EEENS6_IJNS7_ILi128EEESA_NS7_ILi192EEEEEELi128ENS_10bfloat16_tEfNS_4arch4Sm90ELb1ELb0ELb0ELb0ELb0ELb0ELb0ELb1ELb1ELb0ELb0ELb0EEENS1_21CollectiveEpilogueFwdINS6_IJSA_SA_SA_EEES9_SD_SF_Li256ELb0ELb0ELb0ELb0EEENS1_30DynamicPersistentTileSchedulerILi256ELi32ELb0ELb0ELb1EEEEEEEEEvNT_6ParamsE)
        .other          _ZN7cutlass13device_kernelIN5flash11enable_sm90INS1_16FlashAttnFwdSm90INS1_25CollectiveMainloopFwdSm90ILi2EN4cute5tupleIJNS5_1CILi1EEES8_S8_EEENS6_IJNS7_ILi128EEESA_NS7_ILi192EEEEEELi128ENS_10bfloat16_tEfNS_4arch4Sm90ELb1ELb0ELb0ELb0ELb0ELb0ELb0ELb1ELb1ELb0ELb0ELb0EEENS1_21CollectiveEpilogueFwdINS6_IJSA_SA_SA_EEES9_SD_SF_Li256ELb0ELb0ELb0ELb0EEENS1_30DynamicPersistentTileSchedulerILi256ELi32ELb0ELb0ELb1EEEEEEEEEvNT_6ParamsE,@"STO_CUDA_ENTRY STV_DEFAULT"
_ZN7cutlass13device_kernelIN5flash11enable_sm90INS1_16FlashAttnFwdSm90INS1_25CollectiveMainloopFwdSm90ILi2EN4cute5tupleIJNS5_1CILi1EEES8_S8_EEENS6_IJNS7_ILi128EEESA_NS7_ILi192EEEEEELi128ENS_10bfloat16_tEfNS_4arch4Sm90ELb1ELb0ELb0ELb0ELb0ELb0ELb0ELb1ELb1ELb0ELb0ELb0EEENS1_21CollectiveEpilogueFwdINS6_IJSA_SA_SA_EEES9_SD_SF_Li256ELb0ELb0ELb0ELb0EEENS1_30DynamicPersistentTileSchedulerILi256ELi32ELb0ELb0ELb1EEEEEEEEEvNT_6ParamsE:
[----:B------:R-:W-:Y:S01]  /*0000*/  LDC R1, c[0x0][0x37c] ;  /* 0x0000df00ff017b82 */ /* 0x000fe20000000800 */
[----:B------:R-:W-:Y:S05]  /*0010*/  EXIT ;  /* 0x000000000000794d */ /* 0x000fea0003800000 */
.L_x_7:
        /* <DEDUP_REMOVED lines=14> */
.L_x_17:


//--------------------- .text._ZN7cutlass13device_kernelIN5flash11enable_sm90INS1_16FlashAttnFwdSm90INS1_25CollectiveMainloopFwdSm90ILi2EN4cute5tupleIJNS5_1CILi1EEES8_S8_EEENS6_IJNS7_ILi128EEESA_NS7_ILi192EEEEEELi128ENS_10bfloat16_tEfNS_4arch4Sm90ELb1ELb0ELb0ELb1ELb0ELb0ELb0ELb1ELb1ELb0ELb0ELb0EEENS1_21CollectiveEpilogueFwdINS6_IJSA_SA_SA_EEES9_SD_SF_Li256ELb1ELb0ELb0ELb0EEENS1_36VarlenDynamicPersistentTileSchedulerILi128ELi128ELi256ELi32ELb0ELb0ELb1ELb1ELb1ELb1EEEEEEEEEvNT_6ParamsE --------------------------
	.section	.text._ZN7cutlass13device_kernelIN5flash11enable_sm90INS1_16FlashAttnFwdSm90INS1_25CollectiveMainloopFwdSm90ILi2EN4cute5tupleIJNS5_1CILi1EEES8_S8_EEENS6_IJNS7_ILi128EEESA_NS7_ILi192EEEEEELi128ENS_10bfloat16_tEfNS_4arch4Sm90ELb1ELb0ELb0ELb1ELb0ELb0ELb0ELb1ELb1ELb0ELb0ELb0EEENS1_21CollectiveEpilogueFwdINS6_IJSA_SA_SA_EEES9_SD_SF_Li256ELb1ELb0ELb0ELb0EEENS1_36VarlenDynamicPersistentTileSchedulerILi128ELi128ELi256ELi32ELb0ELb0ELb1ELb1ELb1ELb1EEEEEEEEEvNT_6ParamsE,"ax",@progbits
	.align	128
.text._ZN7cutlass13device_kernelIN5flash11enable_sm90INS1_16FlashAttnFwdSm90INS1_25CollectiveMainloopFwdSm90ILi2EN4cute5tupleIJNS5_1CILi1EEES8_S8_EEENS6_IJNS7_ILi128EEESA_NS7_ILi192EEEEEELi128ENS_10bfloat16_tEfNS_4arch4Sm90ELb1ELb0ELb0ELb1ELb0ELb0ELb0ELb1ELb1ELb0ELb0ELb0EEENS1_21CollectiveEpilogueFwdINS6_IJSA_SA_SA_EEES9_SD_SF_Li256ELb1ELb0ELb0ELb0EEENS1_36VarlenDynamicPersistentTileSchedulerILi128ELi128ELi256ELi32ELb0ELb0ELb1ELb1ELb1ELb1EEEEEEEEEvNT_6ParamsE:
        .type           _ZN7cutlass13device_kernelIN5flash11enable_sm90INS1_16FlashAttnFwdSm90INS1_25CollectiveMainloopFwdSm90ILi2EN4cute5tupleIJNS5_1CILi1EEES8_S8_EEENS6_IJNS7_ILi128EEESA_NS7_ILi192EEEEEELi128ENS_10bfloat16_tEfNS_4arch4Sm90ELb1ELb0ELb0ELb1ELb0ELb0ELb0ELb1ELb1ELb0ELb0ELb0EEENS1_21CollectiveEpilogueFwdINS6_IJSA_SA_SA_EEES9_SD_SF_Li256ELb1ELb0ELb0ELb0EEENS1_36VarlenDynamicPersistentTileSchedulerILi128ELi128ELi256ELi32ELb0ELb0ELb1ELb1ELb1ELb1EEEEEEEEEvNT_6ParamsE,@function
        .size           _ZN7cutlass13device_kernelIN5flash11enable_sm90INS1_16FlashAttnFwdSm90INS1_25CollectiveMainloopFwdSm90ILi2EN4cute5tupleIJNS5_1CILi1EEES8_S8_EEENS6_IJNS7_ILi128EEESA_NS7_ILi192EEEEEELi128ENS_10bfloat16_tEfNS_4arch4Sm90ELb1ELb0ELb0ELb1ELb0ELb0ELb0ELb1ELb1ELb0ELb0ELb0EEENS1_21CollectiveEpilogueFwdINS6_IJSA_SA_SA_EEES9_SD_SF_Li256ELb1ELb0ELb0ELb0EEENS1_36VarlenDynamicPersistentTileSchedulerILi128ELi128ELi256ELi32ELb0ELb0ELb1ELb1ELb1ELb1EEEEEEEEEvNT_6ParamsE,(.L_x_18 - _ZN7cutlass13device_kernelIN5flash11enable_sm90INS1_16FlashAttnFwdSm90INS1_25CollectiveMainloopFwdSm90ILi2EN4cute5tupleIJNS5_1CILi1EEES8_S8_EEENS6_IJNS7_ILi128EEESA_NS7_ILi192EEEEEELi128ENS_10bfloat16_tEfNS_4arch4Sm90ELb1ELb0ELb0ELb1ELb0ELb0ELb0ELb1ELb1ELb0ELb0ELb0EEENS1_21CollectiveEpilogueFwdINS6_IJSA_SA_SA_EEES9_SD_SF_Li256ELb1ELb0ELb0ELb0EEENS1_36VarlenDynamicPersistentTileSchedulerILi128ELi128ELi256ELi32ELb0ELb0ELb1ELb1ELb1ELb1EEEEEEEEEvNT_6ParamsE)
        .other          _ZN7cutlass13device_kernelIN5flash11enable_sm90INS1_16FlashAttnFwdSm90INS1_25CollectiveMainloopFwdSm90ILi2EN4cute5tupleIJNS5_1CILi1EEES8_S8_EEENS6_IJNS7_ILi128EEESA_NS7_ILi192EEEEEELi128ENS_10bfloat16_tEfNS_4arch4Sm90ELb1ELb0ELb0ELb1ELb0ELb0ELb0ELb1ELb1ELb0ELb0ELb0EEENS1_21CollectiveEpilogueFwdINS6_IJSA_SA_SA_EEES9_SD_SF_Li256ELb1ELb0ELb0ELb0EEENS1_36VarlenDynamicPersistentTileSchedulerILi128ELi128ELi256ELi32ELb0ELb0ELb1ELb1ELb1ELb1EEEEEEEEEvNT_6ParamsE,@"STO_CUDA_ENTRY STV_DEFAULT"
_ZN7cutlass13device_kernelIN5flash11enable_sm90INS1_16FlashAttnFwdSm90INS1_25CollectiveMainloopFwdSm90ILi2EN4cute5tupleIJNS5_1CILi1EEES8_S8_EEENS6_IJNS7_ILi128EEESA_NS7_ILi192EEEEEELi128ENS_10bfloat16_tEfNS_4arch4Sm90ELb1ELb0ELb0ELb1ELb0ELb0ELb0ELb1ELb1ELb0ELb0ELb0EEENS1_21CollectiveEpilogueFwdINS6_IJSA_SA_SA_EEES9_SD_SF_Li256ELb1ELb0ELb0ELb0EEENS1_36VarlenDynamicPersistentTileSchedulerILi128ELi128ELi256ELi32ELb0ELb0ELb1ELb1ELb1ELb1EEEEEEEEEvNT_6ParamsE:
[----:B------:R-:W-:Y:S01]  /*0000*/  LDC R1, c[0x0][0x37c] ;  /* 0x0000df00ff017b82 */ /* 0x000fe20000000800 */
[----:B------:R-:W-:Y:S05]  /*0010*/  EXIT ;  /* 0x000000000000794d */ /* 0x000fea0003800000 */
.L_x_8:
        /* <DEDUP_REMOVED lines=14> */
.L_x_18:


//--------------------- .text._ZN7cutlass13device_kernelIN5flash11enable_sm90INS1_16FlashAttnFwdSm90INS1_25CollectiveMainloopFwdSm90ILi2EN4cute5tupleIJNS5_1CILi1EEES8_S8_EEENS6_IJNS7_ILi128EEESA_NS7_ILi192EEEEEELi128ENS_10bfloat16_tEfNS_4arch4Sm90ELb1ELb0ELb0ELb1ELb0ELb1ELb0ELb1ELb1ELb0ELb0ELb0EEENS1_21CollectiveEpilogueFwdINS6_IJSA_SA_SA_EEES9_SD_SF_Li256ELb1ELb0ELb0ELb0EEENS1_36VarlenDynamicPersistentTileSchedulerILi128ELi128ELi256ELi32ELb0ELb0ELb1ELb1ELb1ELb1EEEEEEEEEvNT_6ParamsE --------------------------
	.section	.text._ZN7cutlass13device_kernelIN5flash11enable_sm90INS1_16FlashAttnFwdSm90INS1_25CollectiveMainloopFwdSm90ILi2EN4cute5tupleIJNS5_1CILi1EEES8_S8_EEENS6_IJNS7_ILi128EEESA_NS7_ILi192EEEEEELi128ENS_10bfloat16_tEfNS_4arch4Sm90ELb1ELb0ELb0ELb1ELb0ELb1ELb0ELb1ELb1ELb0ELb0ELb0EEENS1_21CollectiveEpilogueFwdINS6_IJSA_SA_SA_EEES9_SD_SF_Li256ELb1ELb0ELb0ELb0EEENS1_36VarlenDynamicPersistentTileSchedulerILi128ELi128ELi256ELi32ELb0ELb0ELb1ELb1ELb1ELb1EEEEEEEEEvNT_6ParamsE,"ax",@progbits
	.align	128
.text._ZN7cutlass13device_kernelIN5flash11enable_sm90INS1_16FlashAttnFwdSm90INS1_25CollectiveMainloopFwdSm90ILi2EN4cute5tupleIJNS5_1CILi1EEES8_S8_EEENS6_IJNS7_ILi128EEESA_NS7_ILi192EEEEEELi128ENS_10bfloat16_tEfNS_4arch4Sm90ELb1ELb0ELb0ELb1ELb0ELb1ELb0ELb1ELb1ELb0ELb0ELb0EEENS1_21CollectiveEpilogueFwdINS6_IJSA_SA_SA_EEES9_SD_SF_Li256ELb1ELb0ELb0ELb0EEENS1_36VarlenDynamicPersistentTileSchedulerILi128ELi128ELi256ELi32ELb0ELb0ELb1ELb1ELb1ELb1EEEEEEEEEvNT_6ParamsE:
        .type           _ZN7cutlass13device_kernelIN5flash11enable_sm90INS1_16FlashAttnFwdSm90INS1_25CollectiveMainloopFwdSm90ILi2EN4cute5tupleIJNS5_1CILi1EEES8_S8_EEENS6_IJNS7_ILi128EEESA_NS7_ILi192EEEEEELi128ENS_10bfloat16_tEfNS_4arch4Sm90ELb1ELb0ELb0ELb1ELb0ELb1ELb0ELb1ELb1ELb0ELb0ELb0EEENS1_21CollectiveEpilogueFwdINS6_IJSA_SA_SA_EEES9_SD_SF_Li256ELb1ELb0ELb0ELb0EEENS1_36VarlenDynamicPersistentTileSchedulerILi128ELi128ELi256ELi32ELb0ELb0ELb1ELb1ELb1ELb1EEEEEEEEEvNT_6ParamsE,@function
        .size           _ZN7cutlass13device_kernelIN5flash11enable_sm90INS1_16FlashAttnFwdSm90INS1_25CollectiveMainloopFwdSm90ILi2EN4cute5tupleIJNS5_1CILi1EEES8_S8_EEENS6_IJNS7_ILi128EEESA_NS7_ILi192EEEEEELi128ENS_10bfloat16_tEfNS_4arch4Sm90ELb1ELb0ELb0ELb1ELb0ELb1ELb0ELb1ELb1ELb0ELb0ELb0EEENS1_21CollectiveEpilogueFwdINS6_IJSA_SA_SA_EEES9_SD_SF_Li256ELb1ELb0ELb0ELb0EEENS1_36VarlenDynamicPersistentTileSchedulerILi128ELi128ELi256ELi32ELb0ELb0ELb1ELb1ELb1ELb1EEEEEEEEEvNT_6ParamsE,(.L_x_19 - _ZN7cutlass13device_kernelIN5flash11enable_sm90INS1_16FlashAttnFwdSm90INS1_25CollectiveMainloopFwdSm90ILi2EN4cute5tupleIJNS5_1CILi1EEES8_S8_EEENS6_IJNS7_ILi128EEESA_NS7_ILi192EEEEEELi128ENS_10bfloat16_tEfNS_4arch4Sm90ELb1ELb0ELb0ELb1ELb0ELb1ELb0ELb1ELb1ELb0ELb0ELb0EEENS1_21CollectiveEpilogueFwdINS6_IJSA_SA_SA_EEES9_SD_SF_Li256ELb1ELb0ELb0ELb0EEENS1_36VarlenDynamicPersistentTileSchedulerILi128ELi128ELi256ELi32ELb0ELb0ELb1ELb1ELb1ELb1EEEEEEEEEvNT_6ParamsE)
        .other          _ZN7cutlass13device_kernelIN5flash11enable_sm90INS1_16FlashAttnFwdSm90INS1_25CollectiveMainloopFwdSm90ILi2EN4cute5tupleIJNS5_1CILi1EEES8_S8_EEENS6_IJNS7_ILi128EEESA_NS7_ILi192EEEEEELi128ENS_10bfloat16_tEfNS_4arch4Sm90ELb1ELb0ELb0ELb1ELb0ELb1ELb0ELb1ELb1ELb0ELb0ELb0EEENS1_21CollectiveEpilogueFwdINS6_IJSA_SA_SA_EEES9_SD_SF_Li256ELb1ELb0ELb0ELb0EEENS1_36VarlenDynamicPersistentTileSchedulerILi128ELi128ELi256ELi32ELb0ELb0ELb1ELb1ELb1ELb1EEEEEEEEEvNT_6ParamsE,@"STO_CUDA_ENTRY STV_DEFAULT"
_ZN7cutlass13device_kernelIN5flash11enable_sm90INS1_16FlashAttnFwdSm90INS1_25CollectiveMainloopFwdSm90ILi2EN4cute5tupleIJNS5_1CILi1EEES8_S8_EEENS6_IJNS7_ILi128EEESA_NS7_ILi192EEEEEELi128ENS_10bfloat16_tEfNS_4arch4Sm90ELb1ELb0ELb0ELb1ELb0ELb1ELb0ELb1ELb1ELb0ELb0ELb0EEENS1_21CollectiveEpilogueFwdINS6_IJSA_SA_SA_EEES9_SD_SF_Li256ELb1ELb0ELb0ELb0EEENS1_36VarlenDynamicPersistentTileSchedulerILi128ELi128ELi256ELi32ELb0ELb0ELb1ELb1ELb1ELb1EEEEEEEEEvNT_6ParamsE:
[----:B------:R-:W-:Y:S01]  /*0000*/  LDC R1, c[0x0][0x37c] ;  /* 0x0000df00ff017b82 */ /* 0x000fe20000000800 */
[----:B------:R-:W-:Y:S05]  /*0010*/  EXIT ;  /* 0x000000000000794d */ /* 0x000fea0003800000 */
.L_x_9:
        /* <DEDUP_REMOVED lines=14> */
.L_x_19:


//--------------------- .nv.shared.reserved.0     --------------------------
	.section	.nv.shared.reserved.0,"aw",@nobits
	.weak		__nv_reservedSMEM_offset_0_alias
	.size		__nv_reservedSMEM_offset_0_alias, 0, 64
	.other		__nv_reservedSMEM_offset_0_alias,@"STO_CUDA_RESERVED_SHARED STV_DEFAULT"
__nv_reservedSMEM_offset_0_alias:
	.zero		0
	.zero		64


//--------------------- .nv.global                --------------------------
	.section	.nv.global,"aw",@nobits
.nv.global:
	.type		_ZN70_INTERNAL_0df01427_34_flash_fwd_hdim192_128_bf16_sm90_cu_f3e6f9ee_30614cute1_E,@object
	.size		_ZN70_INTERNAL_0df01427_34_flash_fwd_hdim192_128_bf16_sm90_cu_f3e6f9ee_30614cute1_E,(_ZN70_INTERNAL_0df01427_34_flash_fwd_hdim192_128_bf16_sm90_cu_f3e6f9ee_30614cuda3std3__45__cpo6cbeginE - _ZN70_INTERNAL_0df01427_34_flash_fwd_hdim192_128_bf16_sm90_cu_f3e6f9ee_30614cute1_E)
_ZN70_INTERNAL_0df01427_34_flash_fwd_hdim192_128_bf16_sm90_cu_f3e6f9ee_30614cute1_E:
	.zero		1
	.type		_ZN70_INTERNAL_0df01427_34_flash_fwd_hdim192_128_bf16_sm90_cu_f3e6f9ee_30614cuda3std3__45__cpo6cbeginE,@object
	.size		_ZN70_INTERNAL_0df01427_34_flash_fwd_hdim192_128_bf16_sm90_cu_f3e6f9ee_30614cuda3std3__45__cpo6cbeginE,(_ZN70_INTERNAL_0df01427_34_flash_fwd_hdim192_128_bf16_sm90_cu_f3e6f9ee_30614cuda3std3__48in_placeE - _ZN70_INTERNAL_0df01427_34_flash_fwd_hdim192_128_bf16_sm90_cu_f3e6f9ee_30614cuda3std3__45__cpo6cbeginE)
_ZN70_INTERNAL_0df01427_34_flash_fwd_hdim192_128_bf16_sm90_cu_f3e6f9ee_30614cuda3std3__45__cpo6cbeginE:
	.zero		1
	.type		_ZN70_INTERNAL_0df01427_34_flash_fwd_hdim192_128_bf16_sm90_cu_f3e6f9ee_30614cuda3std3__48in_placeE,@object
	.size		_ZN70_INTERNAL_0df01427_34_flash_fwd_hdim192_128_bf16_sm90_cu_f3e6f9ee_30614cuda3std3__48in_placeE,(_ZN70_INTERNAL_0df01427_34_flash_fwd_hdim192_128_bf16_sm90_cu_f3e6f9ee_30614cuda3std6ranges3__45__cpo9iter_moveE - _ZN70_INTERNAL_0df01427_34_flash_fwd_hdim192_128_bf16_sm90_cu_f3e6f9ee_30614cuda3std3__48in_placeE)
_ZN70_INTERNAL_0df01427_34_flash_fwd_hdim192_128_bf16_sm90_cu_f3e6f9ee_30614cuda3std3__48in_placeE:
	.zero		1
	.type		_ZN70_INTERNAL_0df01427_34_flash_fwd_hdim192_128_bf16_sm90_cu_f3e6f9ee_30614cuda3std6ranges3__45__cpo9iter_moveE,@object
	.size		_ZN70_INTERNAL_0df01427_34_flash_fwd_hdim192_128_bf16_sm90_cu_f3e6f9ee_30614cuda3std6ranges3__45__cpo9iter_moveE,(_ZN70_INTERNAL_0df01427_34_flash_fwd_hdim192_128_bf16_sm90_cu_f3e6f9ee_30614cuda3std3__45__cpo5beginE - _ZN70_INTERNAL_0df01427_34_flash_fwd_hdim192_128_bf16_sm90_cu_f3e6f9ee_30614cuda3std6ranges3__45__cpo9iter_moveE)
_ZN70_INTERNAL_0df01427_34_flash_fwd_hdim192_128_bf16_sm90_cu_f3e6f9ee_30614cuda3std6ranges3__45__cpo9iter_moveE:
	.zero		1
	.type		_ZN70_INTERNAL_0df01427_34_flash_fwd_hdim192_128_bf16_sm90_cu_f3e6f9ee_30614cuda3std3__45__cpo5beginE,@object
	.size		_ZN70_INTERNAL_0df01427_34_flash_fwd_hdim192_128_bf16_sm90_cu_f3e6f9ee_30614cuda3std3__45__cpo5beginE,(_ZN70_INTERNAL_0df01427_34_flash_fwd_hdim192_128_bf16_sm90_cu_f3e6f9ee_30614cuda3std3__472_GLOBAL__N__0df01427_34_flash_fwd_hdim192_128_bf16_sm90_cu_f3e6f9ee_30616ignoreE - _ZN70_INTERNAL_0df01427_34_flash_fwd_hdim192_128_bf16_sm90_cu_f3e6f9ee_30614cuda3std3__45__cpo5beginE)
_ZN70_INTERNAL_0df01427_34_flash_fwd_hdim192_128_bf16_sm90_cu_f3e6f9ee_30614cuda3std3__45__cpo5beginE:
	.zero		1
	.type		_ZN70_INTERNAL_0df01427_34_flash_fwd_hdim192_128_bf16_sm90_cu_f3e6f9ee_30614cuda3std3__472_GLOBAL__N__0df01427_34_flash_fwd_hdim192_128_bf16_sm90_cu_f3e6f9ee_30616ignoreE,@object
	.size		_ZN70_INTERNAL_0df01427_34_flash_fwd_hdim192_128_bf16_sm90_cu_f3e6f9ee_30614cuda3std3__472_GLOBAL__N__0df01427_34_flash_fwd_hdim192_128_bf16_sm90_cu_f3e6f9ee_30616ignoreE,(_ZN70_INTERNAL_0df01427_34_flash_fwd_hdim192_128_bf16_sm90_cu_f3e6f9ee_30614cute7productE - _ZN70_INTERNAL_0df01427_34_flash_fwd_hdim192_128_bf16_sm90_cu_f3e6f9ee_30614cuda3std3__472_GLOBAL__N__0df01427_34_flash_fwd_hdim192_128_bf16_sm90_cu_f3e6f9ee_30616ignoreE)
_ZN70_INTERNAL_0df01427_34_flash_fwd_hdim192_128_bf16_sm90_cu_f3e6f9ee_30614cuda3std3__472_GLOBAL__N__0df01427_34_flash_fwd_hdim192_128_bf16_sm90_cu_f3e6f9ee_30616ignoreE:
	.zero		1
	.type		_ZN70_INTERNAL_0df01427_34_flash_fwd_hdim192_128_bf16_sm90_cu_f3e6f9ee_30614cute7productE,@object
	.size		_ZN70_INTERNAL_0df01427_34_flash_fwd_hdim192_128_bf16_sm90_cu_f3e6f9ee_30614cute7productE,(_ZN70_INTERNAL_0df01427_34_flash_fwd_hdim192_128_bf16_sm90_cu_f3e6f9ee_30614cuda3std3__45__cpo3endE - _ZN70_INTERNAL_0df01427_34_flash_fwd_hdim192_128_bf16_sm90_cu_f3e6f9ee_30614cute7productE)
_ZN70_INTERNAL_0df01427_34_flash_fwd_hdim192_128_bf16_sm90_cu_f3e6f9ee_30614cute7productE:
	.zero		1
	.type		_ZN70_INTERNAL_0df01427_34_flash_fwd_hdim192_128_bf16_sm90_cu_f3e6f9ee_30614cuda3std3__45__cpo3endE,@object
	.size		_ZN70_INTERNAL_0df01427_34_flash_fwd_hdim192_128_bf16_sm90_cu_f3e6f9ee_30614cuda3std3__45__cpo3endE,(_ZN70_INTERNAL_0df01427_34_flash_fwd_hdim192_128_bf16_sm90_cu_f3e6f9ee_30614cuda3std3__419piecewise_constructE - _ZN70_INTERNAL_0df01427_34_flash_fwd_hdim192_128_bf16_sm90_cu_f3e6f9ee_30614cuda3std3__45__cpo3endE)
_ZN70_INTERNAL_0df01427_34_flash_fwd_hdim192_128_bf16_sm90_cu_f3e6f9ee_30614cuda3std3__45__cpo3endE:
	.zero		1
	.type		_ZN70_INTERNAL_0df01427_34_flash_fwd_hdim192_128_bf16_sm90_cu_f3e6f9ee_30614cuda3std3__419piecewise_constructE,@object
	.size		_ZN70_INTERNAL_0df01427_34_flash_fwd_hdim192_128_bf16_sm90_cu_f3e6f9ee_30614cuda3std3__419piecewise_constructE,(_ZN70_INTERNAL_0df01427_34_flash_fwd_hdim192_128_bf16_sm90_cu_f3e6f9ee_30614cuda3std3__45__cpo4cendE - _ZN70_INTERNAL_0df01427_34_flash_fwd_hdim192_128_bf16_sm90_cu_f3e6f9ee_30614cuda3std3__419piecewise_constructE)
_ZN70_INTERNAL_0df01427_34_flash_fwd_hdim192_128_bf16_sm90_cu_f3e6f9ee_30614cuda3std3__419piecewise_constructE:
	.zero		1
	.type		_ZN70_INTERNAL_0df01427_34_flash_fwd_hdim192_128_bf16_sm90_cu_f3e6f9ee_30614cuda3std3__45__cpo4cendE,@object
	.size		_ZN70_INTERNAL_0df01427_34_flash_fwd_hdim192_128_bf16_sm90_cu_f3e6f9ee_30614cuda3std3__45__cpo4cendE,(_ZN70_INTERNAL_0df01427_34_flash_fwd_hdim192_128_bf16_sm90_cu_f3e6f9ee_30614cuda3std6ranges3__45__cpo4swapE - _ZN70_INTERNAL_0df01427_34_flash_fwd_hdim192_128_bf16_sm90_cu_f3e6f9ee_30614cuda3std3__45__cpo4cendE)
_ZN70_INTERNAL_0df01427_34_flash_fwd_hdim192_128_bf16_sm90_cu_f3e6f9ee_30614cuda3std3__45__cpo4cendE:
	.zero		1
	.type		_ZN70_INTERNAL_0df01427_34_flash_fwd_hdim192_128_bf16_sm90_cu_f3e6f9ee_30614cuda3std6ranges3__45__cpo4swapE,@object
	.size		_ZN70_INTERNAL_0df01427_34_flash_fwd_hdim192_128_bf16_sm90_cu_f3e6f9ee_30614cuda3std6ranges3__45__cpo4swapE,(.L_7 - _ZN70_INTERNAL_0df01427_34_flash_fwd_hdim192_128_bf16_sm90_cu_f3e6f9ee_30614cuda3std6ranges3__45__cpo4swapE)
_ZN70_INTERNAL_0df01427_34_flash_fwd_hdim192_128_bf16_sm90_cu_f3e6f9ee_30614cuda3std6ranges3__45__cpo4swapE:
	.zero		1
.L_7:


//--------------------- .nv.constant0._ZN7cutlass13device_kernelIN5flash11enable_sm90INS1_16FlashAttnFwdSm90INS1_25CollectiveMainloopFwdSm90ILi2EN4cute5tupleIJNS5_1CILi1EEES8_S8_EEENS6_IJNS7_ILi128EEESA_NS7_ILi192EEEEEELi128ENS_10bfloat16_tEfNS_4arch4Sm90ELb0ELb0ELb0ELb0ELb0ELb0ELb0ELb1ELb1ELb0ELb0ELb0EEENS1_21CollectiveEpilogueFwdINS6_IJSA_SA_SA_EEES9_SD_SF_Li256ELb0ELb0ELb0ELb0EEENS1_29StaticPersistentTileSchedulerILb0EEEEEEEEEvNT_6ParamsE --------------------------
	.section	.nv.constant0._ZN7cutlass13device_kernelIN5flash11enable_sm90INS1_16FlashAttnFwdSm90INS1_25CollectiveMainloopFwdSm90ILi2EN4cute5tupleIJNS5_1CILi1EEES8_S8_EEENS6_IJNS7_ILi128EEESA_NS7_ILi192EEEEEELi128ENS_10bfloat16_tEfNS_4arch4Sm90ELb0ELb0ELb0ELb0ELb0ELb0ELb0ELb1ELb1ELb0ELb0ELb0EEENS1_21CollectiveEpilogueFwdINS6_IJSA_SA_SA_EEES9_SD_SF_Li256ELb0ELb0ELb0ELb0EEENS1_29StaticPersistentTileSchedulerILb0EEEEEEEEEvNT_6ParamsE,"a",@progbits
	.sectionflags	@""
	.align	4
.nv.constant0._ZN7cutlass13device_kernelIN5flash11enable_sm90INS1_16FlashAttnFwdSm90INS1_25CollectiveMainloopFwdSm90ILi2EN4cute5tupleIJNS5_1CILi1EEES8_S8_EEENS6_IJNS7_ILi128EEESA_NS7_ILi192EEEEEELi128ENS_10bfloat16_tEfNS_4arch4Sm90ELb0ELb0ELb0ELb0ELb0ELb0ELb0ELb1ELb1ELb0ELb0ELb0EEENS1_21CollectiveEpilogueFwdINS6_IJSA_SA_SA_EEES9_SD_SF_Li256ELb0ELb0ELb0ELb0EEENS1_29StaticPersistentTileSchedulerILb0EEEEEEEEEvNT_6ParamsE:
	.zero		3840


//--------------------- .nv.constant0._ZN7cutlass13device_kernelIN5flash11enable_sm90INS1_16FlashAttnFwdSm90INS1_25CollectiveMainloopFwdSm90ILi2EN4cute5tupleIJNS5_1CILi2EEENS7_ILi1EEES9_EEENS6_IJNS7_ILi128EEESB_NS7_ILi192EEEEEELi128ENS_10bfloat16_tEfNS_4arch4Sm90ELb0ELb0ELb0ELb0ELb0ELb0ELb0ELb1ELb1ELb0ELb0ELb0EEENS1_21CollectiveEpilogueFwdINS6_IJSB_SB_SB_EEESA_SE_SG_Li256ELb0ELb0ELb0ELb0EEENS1_29StaticPersistentTileSchedulerILb0EEEEEEEEEvNT_6ParamsE --------------------------
	.section	.nv.constant0._ZN7cutlass13device_kernelIN5flash11enable_sm90INS1_16FlashAttnFwdSm90INS1_25CollectiveMainloopFwdSm90ILi2EN4cute5tupleIJNS5_1CILi2EEENS7_ILi1EEES9_EEENS6_IJNS7_ILi128EEESB_NS7_ILi192EEEEEELi128ENS_10bfloat16_tEfNS_4arch4Sm90ELb0ELb0ELb0ELb0ELb0ELb0ELb0ELb1ELb1ELb0ELb0ELb0EEENS1_21CollectiveEpilogueFwdINS6_IJSB_SB_SB_EEESA_SE_SG_Li256ELb0ELb0ELb0ELb0EEENS1_29StaticPersistentTileSchedulerILb0EEEEEEEEEvNT_6ParamsE,"a",@progbits
	.sectionflags	@""
	.align	4
.nv.constant0._ZN7cutlass13device_kernelIN5flash11enable_sm90INS1_16FlashAttnFwdSm90INS1_25CollectiveMainloopFwdSm90ILi2EN4cute5tupleIJNS5_1CILi2EEENS7_ILi1EEES9_EEENS6_IJNS7_ILi128EEESB_NS7_ILi192EEEEEELi128ENS_10bfloat16_tEfNS_4arch4Sm90ELb0ELb0ELb0ELb0ELb0ELb0ELb0ELb1ELb1ELb0ELb0ELb0EEENS1_21CollectiveEpilogueFwdINS6_IJSB_SB_SB_EEESA_SE_SG_Li256ELb0ELb0ELb0ELb0EEENS1_29StaticPersistentTileSchedulerILb0EEEEEEEEEvNT_6ParamsE:
	.zero		3840


//--------------------- .nv.constant0._ZN7cutlass13device_kernelIN5flash11enable_sm90INS1_16FlashAttnFwdSm90INS1_25CollectiveMainloopFwdSm90ILi2EN4cute5tupleIJNS5_1CILi1EEES8_S8_EEENS6_IJNS7_ILi128EEESA_NS7_ILi192EEEEEELi128ENS_10bfloat16_tEfNS_4arch4Sm90ELb0ELb0ELb0ELb1ELb0ELb0ELb0ELb1ELb1ELb0ELb0ELb0EEENS1_21CollectiveEpilogueFwdINS6_IJSA_SA_SA_EEES9_SD_SF_Li256ELb1ELb0ELb0ELb0EEENS1_36VarlenDynamicPersistentTileSchedulerILi128ELi128ELi256ELi32ELb0ELb0ELb1ELb0ELb1ELb1EEEEEEEEEvNT_6ParamsE --------------------------
	.section	.nv.constant0._ZN7cutlass13device_kernelIN5flash11enable_sm90INS1_16FlashAttnFwdSm90INS1_25CollectiveMainloopFwdSm90ILi2EN4cute5tupleIJNS5_1CILi1EEES8_S8_EEENS6_IJNS7_ILi128EEESA_NS7_ILi192EEEEEELi128ENS_10bfloat16_tEfNS_4arch4Sm90ELb0ELb0ELb0ELb1ELb0ELb0ELb0ELb1ELb1ELb0ELb0ELb0EEENS1_21CollectiveEpilogueFwdINS6_IJSA_SA_SA_EEES9_SD_SF_Li256ELb1ELb0ELb0ELb0EEENS1_36VarlenDynamicPersistentTileSchedulerILi128ELi128ELi256ELi32ELb0ELb0ELb1ELb0ELb1ELb1EEEEEEEEEvNT_6ParamsE,"a",@progbits
	.sectionflags	@""
	.align	4
.nv.constant0._ZN7cutlass13device_kernelIN5flash11enable_sm90INS1_16FlashAttnFwdSm90INS1_25CollectiveMainloopFwdSm90ILi2EN4cute5tupleIJNS5_1CILi1EEES8_S8_EEENS6_IJNS7_ILi128EEESA_NS7_ILi192EEEEEELi128ENS_10bfloat16_tEfNS_4arch4Sm90ELb0ELb0ELb0ELb1ELb0ELb0ELb0ELb1ELb1ELb0ELb0ELb0EEENS1_21CollectiveEpilogueFwdINS6_IJSA_SA_SA_EEES9_SD_SF_Li256ELb1ELb0ELb0ELb0EEENS1_36VarlenDynamicPersistentTileSchedulerILi128ELi128ELi256ELi32ELb0ELb0ELb1ELb0ELb1ELb1EEEEEEEEEvNT_6ParamsE:
	.zero		3456


//--------------------- .nv.constant0._ZN7cutlass13device_kernelIN5flash11enable_sm90INS1_16FlashAttnFwdSm90INS1_25CollectiveMainloopFwdSm90ILi2EN4cute5tupleIJNS5_1CILi1EEES8_S8_EEENS6_IJNS7_ILi128EEESA_NS7_ILi192EEEEEELi128ENS_10bfloat16_tEfNS_4arch4Sm90ELb0ELb0ELb0ELb1ELb0ELb1ELb0ELb1ELb1ELb0ELb0ELb0EEENS1_21CollectiveEpilogueFwdINS6_IJSA_SA_SA_EEES9_SD_SF_Li256ELb1ELb0ELb0ELb0EEENS1_36VarlenDynamicPersistentTileSchedulerILi128ELi128ELi256ELi32ELb0ELb0ELb1ELb0ELb1ELb1EEEEEEEEEvNT_6ParamsE --------------------------
	.section	.nv.constant0._ZN7cutlass13device_kernelIN5flash11enable_sm90INS1_16FlashAttnFwdSm90INS1_25CollectiveMainloopFwdSm90ILi2EN4cute5tupleIJNS5_1CILi1EEES8_S8_EEENS6_IJNS7_ILi128EEESA_NS7_ILi192EEEEEELi128ENS_10bfloat16_tEfNS_4arch4Sm90ELb0ELb0ELb0ELb1ELb0ELb1ELb0ELb1ELb1ELb0ELb0ELb0EEENS1_21CollectiveEpilogueFwdINS6_IJSA_SA_SA_EEES9_SD_SF_Li256ELb1ELb0ELb0ELb0EEENS1_36VarlenDynamicPersistentTileSchedulerILi128ELi128ELi256ELi32ELb0ELb0ELb1ELb0ELb1ELb1EEEEEEEEEvNT_6ParamsE,"a",@progbits
	.sectionflags	@""
	.align	4
.nv.constant0._ZN7cutlass13device_kernelIN5flash11enable_sm90INS1_16FlashAttnFwdSm90INS1_25CollectiveMainloopFwdSm90ILi2EN4cute5tupleIJNS5_1CILi1EEES8_S8_EEENS6_IJNS7_ILi128EEESA_NS7_ILi192EEEEEELi128ENS_10bfloat16_tEfNS_4arch4Sm90ELb0ELb0ELb0ELb1ELb0ELb1ELb0ELb1ELb1ELb0ELb0ELb0EEENS1_21CollectiveEpilogueFwdINS6_IJSA_SA_SA_EEES9_SD_SF_Li256ELb1ELb0ELb0ELb0EEENS1_36VarlenDynamicPersistentTileSchedulerILi128ELi128ELi256ELi32ELb0ELb0ELb1ELb0ELb1ELb1EEEEEEEEEvNT_6ParamsE:
	.zero		3456


//--------------------- .nv.constant0._ZN7cutlass13device_kernelIN5flash11enable_sm90INS1_16FlashAttnFwdSm90INS1_25CollectiveMainloopFwdSm90ILi2EN4cute5tupleIJNS5_1CILi1EEES8_S8_EEENS6_IJNS7_ILi128EEENS7_ILi96EEENS7_ILi192EEEEEELi128ENS_10bfloat16_tEfNS_4arch4Sm90ELb0ELb1ELb0ELb0ELb0ELb0ELb0ELb1ELb1ELb0ELb0ELb0EEENS1_21CollectiveEpilogueFwdINS6_IJSA_SA_SB_EEES9_SE_SG_Li256ELb0ELb0ELb0ELb0EEENS1_30DynamicPersistentTileSchedulerILi256ELi32ELb0ELb0ELb1EEEEEEEEEvNT_6ParamsE --------------------------
	.section	.nv.constant0._ZN7cutlass13device_kernelIN5flash11enable_sm90INS1_16FlashAttnFwdSm90INS1_25CollectiveMainloopFwdSm90ILi2EN4cute5tupleIJNS5_1CILi1EEES8_S8_EEENS6_IJNS7_ILi128EEENS7_ILi96EEENS7_ILi192EEEEEELi128ENS_10bfloat16_tEfNS_4arch4Sm90ELb0ELb1ELb0ELb0ELb0ELb0ELb0ELb1ELb1ELb0ELb0ELb0EEENS1_21CollectiveEpilogueFwdINS6_IJSA_SA_SB_EEES9_SE_SG_Li256ELb0ELb0ELb0ELb0EEENS1_30DynamicPersistentTileSchedulerILi256ELi32ELb0ELb0ELb1EEEEEEEEEvNT_6ParamsE,"a",@progbits
	.sectionflags	@""
	.align	4
.nv.constant0._ZN7cutlass13device_kernelIN5flash11enable_sm90INS1_16FlashAttnFwdSm90INS1_25CollectiveMainloopFwdSm90ILi2EN4cute5tupleIJNS5_1CILi1EEES8_S8_EEENS6_IJNS7_ILi128EEENS7_ILi96EEENS7_ILi192EEEEEELi128ENS_10bfloat16_tEfNS_4arch4Sm90ELb0ELb1ELb0ELb0ELb0ELb0ELb0ELb1ELb1ELb0ELb0ELb0EEENS1_21CollectiveEpilogueFwdINS6_IJSA_SA_SB_EEES9_SE_SG_Li256ELb0ELb0ELb0ELb0EEENS1_30DynamicPersistentTileSchedulerILi256ELi32ELb0ELb0ELb1EEEEEEEEEvNT_6ParamsE:
	.zero		3840


//--------------------- .nv.constant0._ZN7cutlass13device_kernelIN5flash11enable_sm90INS1_16FlashAttnFwdSm90INS1_25CollectiveMainloopFwdSm90ILi2EN4cute5tupleIJNS5_1CILi1EEES8_S8_EEENS6_IJNS7_ILi128EEENS7_ILi96EEENS7_ILi192EEEEEELi128ENS_10bfloat16_tEfNS_4arch4Sm90ELb0ELb1ELb0ELb1ELb0ELb0ELb0ELb1ELb1ELb0ELb0ELb0EEENS1_21CollectiveEpilogueFwdINS6_IJSA_SA_SB_EEES9_SE_SG_Li256ELb1ELb0ELb0ELb0EEENS1_36VarlenDynamicPersistentTileSchedulerILi128ELi96ELi256ELi32ELb0ELb0ELb1ELb1ELb0ELb1EEEEEEEEEvNT_6ParamsE --------------------------
	.section	.nv.constant0._ZN7cutlass13device_kernelIN5flash11enable_sm90INS1_16FlashAttnFwdSm90INS1_25CollectiveMainloopFwdSm90ILi2EN4cute5tupleIJNS5_1CILi1EEES8_S8_EEENS6_IJNS7_ILi128EEENS7_ILi96EEENS7_ILi192EEEEEELi128ENS_10bfloat16_tEfNS_4arch4Sm90ELb0ELb1ELb0ELb1ELb0ELb0ELb0ELb1ELb1ELb0ELb0ELb0EEENS1_21CollectiveEpilogueFwdINS6_IJSA_SA_SB_EEES9_SE_SG_Li256ELb1ELb0ELb0ELb0EEENS1_36VarlenDynamicPersistentTileSchedulerILi128ELi96ELi256ELi32ELb0ELb0ELb1ELb1ELb0ELb1EEEEEEEEEvNT_6ParamsE,"a",@progbits
	.sectionflags	@""
	.align	4
.nv.constant0._ZN7cutlass13device_kernelIN5flash11enable_sm90INS1_16FlashAttnFwdSm90INS1_25CollectiveMainloopFwdSm90ILi2EN4cute5tupleIJNS5_1CILi1EEES8_S8_EEENS6_IJNS7_ILi128EEENS7_ILi96EEENS7_ILi192EEEEEELi128ENS_10bfloat16_tEfNS_4arch4Sm90ELb0ELb1ELb0ELb1ELb0ELb0ELb0ELb1ELb1ELb0ELb0ELb0EEENS1_21CollectiveEpilogueFwdINS6_IJSA_SA_SB_EEES9_SE_SG_Li256ELb1ELb0ELb0ELb0EEENS1_36VarlenDynamicPersistentTileSchedulerILi128ELi96ELi256ELi32ELb0ELb0ELb1ELb1ELb0ELb1EEEEEEEEEvNT_6ParamsE:
	.zero		3456


//--------------------- .nv.constant0._ZN7cutlass13device_kernelIN5flash11enable_sm90INS1_16FlashAttnFwdSm90INS1_25CollectiveMainloopFwdSm90ILi2EN4cute5tupleIJNS5_1CILi1EEES8_S8_EEENS6_IJNS7_ILi128EEENS7_ILi96EEENS7_ILi192EEEEEELi128ENS_10bfloat16_tEfNS_4arch4Sm90ELb0ELb1ELb0ELb1ELb0ELb1ELb0ELb1ELb1ELb0ELb0ELb0EEENS1_21CollectiveEpilogueFwdINS6_IJSA_SA_SB_EEES9_SE_SG_Li256ELb1ELb0ELb0ELb0EEENS1_36VarlenDynamicPersistentTileSchedulerILi128ELi96ELi256ELi32ELb0ELb0ELb1ELb1ELb0ELb1EEEEEEEEEvNT_6ParamsE --------------------------
	.section	.nv.constant0._ZN7cutlass13device_kernelIN5flash11enable_sm90INS1_16FlashAttnFwdSm90INS1_25CollectiveMainloopFwdSm90ILi2EN4cute5tupleIJNS5_1CILi1EEES8_S8_EEENS6_IJNS7_ILi128EEENS7_ILi96EEENS7_ILi192EEEEEELi128ENS_10bfloat16_tEfNS_4arch4Sm90ELb0ELb1ELb0ELb1ELb0ELb1ELb0ELb1ELb1ELb0ELb0ELb0EEENS1_21CollectiveEpilogueFwdINS6_IJSA_SA_SB_EEES9_SE_SG_Li256ELb1ELb0ELb0ELb0EEENS1_36VarlenDynamicPersistentTileSchedulerILi128ELi96ELi256ELi32ELb0ELb0ELb1ELb1ELb0ELb1EEEEEEEEEvNT_6ParamsE,"a",@progbits
	.sectionflags	@""
	.align	4
.nv.constant0._ZN7cutlass13device_kernelIN5flash11enable_sm90INS1_16FlashAttnFwdSm90INS1_25CollectiveMainloopFwdSm90ILi2EN4cute5tupleIJNS5_1CILi1EEES8_S8_EEENS6_IJNS7_ILi128EEENS7_ILi96EEENS7_ILi192EEEEEELi128ENS_10bfloat16_tEfNS_4arch4Sm90ELb0ELb1ELb0ELb1ELb0ELb1ELb0ELb1ELb1ELb0ELb0ELb0EEENS1_21CollectiveEpilogueFwdINS6_IJSA_SA_SB_EEES9_SE_SG_Li256ELb1ELb0ELb0ELb0EEENS1_36VarlenDynamicPersistentTileSchedulerILi128ELi96ELi256ELi32ELb0ELb0ELb1ELb1ELb0ELb1EEEEEEEEEvNT_6ParamsE:
	.zero		3456


//--------------------- .nv.constant0._ZN7cutlass13device_kernelIN5flash11enable_sm90INS1_16FlashAttnFwdSm90INS1_25CollectiveMainloopFwdSm90ILi2EN4cute5tupleIJNS5_1CILi1EEES8_S8_EEENS6_IJNS7_ILi128EEESA_NS7_ILi192EEEEEELi128ENS_10bfloat16_tEfNS_4arch4Sm90ELb1ELb0ELb0ELb0ELb0ELb0ELb0ELb1ELb1ELb0ELb0ELb0EEENS1_21CollectiveEpilogueFwdINS6_IJSA_SA_SA_EEES9_SD_SF_Li256ELb0ELb0ELb0ELb0EEENS1_30DynamicPersistentTileSchedulerILi256ELi32ELb0ELb0ELb1EEEEEEEEEvNT_6ParamsE --------------------------
	.section	.nv.constant0._ZN7cutlass13device_kernelIN5flash11enable_sm90INS1_16FlashAttnFwdSm90INS1_25CollectiveMainloopFwdSm90ILi2EN4cute5tupleIJNS5_1CILi1EEES8_S8_EEENS6_IJNS7_ILi128EEESA_NS7_ILi192EEEEEELi128ENS_10bfloat16_tEfNS_4arch4Sm90ELb1ELb0ELb0ELb0ELb0ELb0ELb0ELb1ELb1ELb0ELb0ELb0EEENS1_21CollectiveEpilogueFwdINS6_IJSA_SA_SA_EEES9_SD_SF_Li256ELb0ELb0ELb0ELb0EEENS1_30DynamicPersistentTileSchedulerILi256ELi32ELb0ELb0ELb1EEEEEEEEEvNT_6ParamsE,"a",@progbits
	.sectionflags	@""
	.align	4
.nv.constant0._ZN7cutlass13device_kernelIN5flash11enable_sm90INS1_16FlashAttnFwdSm90INS1_25CollectiveMainloopFwdSm90ILi2EN4cute5tupleIJNS5_1CILi1EEES8_S8_EEENS6_IJNS7_ILi128EEESA_NS7_ILi192EEEEEELi128ENS_10bfloat16_tEfNS_4arch4Sm90ELb1ELb0ELb0ELb0ELb0ELb0ELb0ELb1ELb1ELb0ELb0ELb0EEENS1_21CollectiveEpilogueFwdINS6_IJSA_SA_SA_EEES9_SD_SF_Li256ELb0ELb0ELb0ELb0EEENS1_30DynamicPersistentTileSchedulerILi256ELi32ELb0ELb0ELb1EEEEEEEEEvNT_6ParamsE:
	.zero		3840


//--------------------- .nv.constant0._ZN7cutlass13device_kernelIN5flash11enable_sm90INS1_16FlashAttnFwdSm90INS1_25CollectiveMainloopFwdSm90ILi2EN4cute5tupleIJNS5_1CILi1EEES8_S8_EEENS6_IJNS7_ILi128EEESA_NS7_ILi192EEEEEELi128ENS_10bfloat16_tEfNS_4arch4Sm90ELb1ELb0ELb0ELb1ELb0ELb0ELb0ELb1ELb1ELb0ELb0ELb0EEENS1_21CollectiveEpilogueFwdINS6_IJSA_SA_SA_EEES9_SD_SF_Li256ELb1ELb0ELb0ELb0EEENS1_36VarlenDynamicPersistentTileSchedulerILi128ELi128ELi256ELi32ELb0ELb0ELb1ELb1ELb1ELb1EEEEEEEEEvNT_6ParamsE --------------------------
	.section	.nv.constant0._ZN7cutlass13device_kernelIN5flash11enable_sm90INS1_16FlashAttnFwdSm90INS1_25CollectiveMainloopFwdSm90ILi2EN4cute5tupleIJNS5_1CILi1EEES8_S8_EEENS6_IJNS7_ILi128EEESA_NS7_ILi192EEEEEELi128ENS_10bfloat16_tEfNS_4arch4Sm90ELb1ELb0ELb0ELb1ELb0ELb0ELb0ELb1ELb1ELb0ELb0ELb0EEENS1_21CollectiveEpilogueFwdINS6_IJSA_SA_SA_EEES9_SD_SF_Li256ELb1ELb0ELb0ELb0EEENS1_36VarlenDynamicPersistentTileSchedulerILi128ELi128ELi256ELi32ELb0ELb0ELb1ELb1ELb1ELb1EEEEEEEEEvNT_6ParamsE,"a",@progbits
	.sectionflags	@""
	.align	4
.nv.constant0._ZN7cutlass13device_kernelIN5flash11enable_sm90INS1_16FlashAttnFwdSm90INS1_25CollectiveMainloopFwdSm90ILi2EN4cute5tupleIJNS5_1CILi1EEES8_S8_EEENS6_IJNS7_ILi128EEESA_NS7_ILi192EEEEEELi128ENS_10bfloat16_tEfNS_4arch4Sm90ELb1ELb0ELb0ELb1ELb0ELb0ELb0ELb1ELb1ELb0ELb0ELb0EEENS1_21CollectiveEpilogueFwdINS6_IJSA_SA_SA_EEES9_SD_SF_Li256ELb1ELb0ELb0ELb0EEENS1_36VarlenDynamicPersistentTileSchedulerILi128ELi128ELi256ELi32ELb0ELb0ELb1ELb1ELb1ELb1EEEEEEEEEvNT_6ParamsE:
	.zero		3456


//--------------------- .nv.constant0._ZN7cutlass13device_kernelIN5flash11enable_sm90INS1_16FlashAttnFwdSm90INS1_25CollectiveMainloopFwdSm90ILi2EN4cute5tupleIJNS5_1CILi1EEES8_S8_EEENS6_IJNS7_ILi128EEESA_NS7_ILi192EEEEEELi128ENS_10bfloat16_tEfNS_4arch4Sm90ELb1ELb0ELb0ELb1ELb0ELb1ELb0ELb1ELb1ELb0ELb0ELb0EEENS1_21CollectiveEpilogueFwdINS6_IJSA_SA_SA_EEES9_SD_SF_Li256ELb1ELb0ELb0ELb0EEENS1_36VarlenDynamicPersistentTileSchedulerILi128ELi128ELi256ELi32ELb0ELb0ELb1ELb1ELb1ELb1EEEEEEEEEvNT_6ParamsE --------------------------
	.section	.nv.constant0._ZN7cutlass13device_kernelIN5flash11enable_sm90INS1_16FlashAttnFwdSm90INS1_25CollectiveMainloopFwdSm90ILi2EN4cute5tupleIJNS5_1CILi1EEES8_S8_EEENS6_IJNS7_ILi128EEESA_NS7_ILi192EEEEEELi128ENS_10bfloat16_tEfNS_4arch4Sm90ELb1ELb0ELb0ELb1ELb0ELb1ELb0ELb1ELb1ELb0ELb0ELb0EEENS1_21CollectiveEpilogueFwdINS6_IJSA_SA_SA_EEES9_SD_SF_Li256ELb1ELb0ELb0ELb0EEENS1_36VarlenDynamicPersistentTileSchedulerILi128ELi128ELi256ELi32ELb0ELb0ELb1ELb1ELb1ELb1EEEEEEEEEvNT_6ParamsE,"a",@progbits
	.sectionflags	@""
	.align	4
.nv.constant0._ZN7cutlass13device_kernelIN5flash11enable_sm90INS1_16FlashAttnFwdSm90INS1_25CollectiveMainloopFwdSm90ILi2EN4cute5tupleIJNS5_1CILi1EEES8_S8_EEENS6_IJNS7_ILi128EEESA_NS7_ILi192EEEEEELi128ENS_10bfloat16_tEfNS_4arch4Sm90ELb1ELb0ELb0ELb1ELb0ELb1ELb0ELb1ELb1ELb0ELb0ELb0EEENS1_21CollectiveEpilogueFwdINS6_IJSA_SA_SA_EEES9_SD_SF_Li256ELb1ELb0ELb0ELb0EEENS1_36VarlenDynamicPersistentTileSchedulerILi128ELi128ELi256ELi32ELb0ELb0ELb1ELb1ELb1ELb1EEEEEEEEEvNT_6ParamsE:
	.zero		3456


//--------------------- SYMBOLS --------------------------

	.type		.nv.reservedSmem.offset0,@object
	.size		.nv.reservedSmem.offset0,0x4
